	.headerflags	@"EF_CUDA_TEXMODE_UNIFIED EF_CUDA_64BIT_ADDRESS EF_CUDA_ACCELERATORS EF_CUDA_SM90 EF_CUDA_VIRTUAL_SM(EF_CUDA_SM90)"
	.elftype	@"ET_EXEC"


//--------------------- .nv.info                  --------------------------
	.section	.nv.info,"",@"SHT_CUDA_INFO"
	.align	4


	//----- nvinfo : EIATTR_REGCOUNT
	.align		4
        /*0000*/ 	.byte	0x04, 0x2f
        /*0002*/ 	.short	(.L_1 - .L_0)
	.align		4
.L_0:
        /*0004*/ 	.word	index@(chunk_scaled_dot_kkt_fwd_kernel)
        /*0008*/ 	.word	0x00000030


	//----- nvinfo : EIATTR_FRAME_SIZE
	.align		4
.L_1:
        /*000c*/ 	.byte	0x04, 0x11
        /*000e*/ 	.short	(.L_3 - .L_2)
	.align		4
.L_2:
        /*0010*/ 	.word	index@(chunk_scaled_dot_kkt_fwd_kernel)
        /*0014*/ 	.word	0x00000000


	//----- nvinfo : EIATTR_MIN_STACK_SIZE
	.align		4
.L_3:
        /*0018*/ 	.byte	0x04, 0x12
        /*001a*/ 	.short	(.L_5 - .L_4)
	.align		4
.L_4:
        /*001c*/ 	.word	index@(chunk_scaled_dot_kkt_fwd_kernel)
        /*0020*/ 	.word	0x00000000
.L_5:


//--------------------- .nv.info.chunk_scaled_dot_kkt_fwd_kernel --------------------------
	.section	.nv.info.chunk_scaled_dot_kkt_fwd_kernel,"",@"SHT_CUDA_INFO"
	.sectionflags	@""
	.align	4


	//----- nvinfo : EIATTR_CUDA_API_VERSION
	.align		4
        /*0000*/ 	.byte	0x04, 0x37
        /*0002*/ 	.short	(.L_7 - .L_6)
.L_6:
        /*0004*/ 	.word	0x00000080


	//----- nvinfo : EIATTR_KPARAM_INFO
	.align		4
.L_7:
        /*0008*/ 	.byte	0x04, 0x17
        /*000a*/ 	.short	(.L_9 - .L_8)
.L_8:
        /*000c*/ 	.word	0x00000000
        /*0010*/ 	.short	0x0005
        /*0012*/ 	.short	0x0028
        /*0014*/ 	.byte	0x00, 0xf4, 0x21, 0x00


	//----- nvinfo : EIATTR_KPARAM_INFO
	.align		4
.L_9:
        /*0018*/ 	.byte	0x04, 0x17
        /*001a*/ 	.short	(.L_11 - .L_10)
.L_10:
        /*001c*/ 	.word	0x00000000
        /*0020*/ 	.short	0x0004
        /*0022*/ 	.short	0x0020
        /*0024*/ 	.byte	0x00, 0xf0, 0x11, 0x00


	//----- nvinfo : EIATTR_KPARAM_INFO
	.align		4
.L_11:
        /*0028*/ 	.byte	0x04, 0x17
        /*002a*/ 	.short	(.L_13 - .L_12)
.L_12:
        /*002c*/ 	.word	0x00000000
        /*0030*/ 	.short	0x0003
        /*0032*/ 	.short	0x0018
        /*0034*/ 	.byte	0x00, 0xf4, 0x21, 0x00


	//----- nvinfo : EIATTR_KPARAM_INFO
	.align		4
.L_13:
        /*0038*/ 	.byte	0x04, 0x17
        /*003a*/ 	.short	(.L_15 - .L_14)
.L_14:
        /*003c*/ 	.word	0x00000000
        /*0040*/ 	.short	0x0002
        /*0042*/ 	.short	0x0010
        /*0044*/ 	.byte	0x00, 0xf4, 0x21, 0x00


	//----- nvinfo : EIATTR_KPARAM_INFO
	.align		4
.L_15:
        /*0048*/ 	.byte	0x04, 0x17
        /*004a*/ 	.short	(.L_17 - .L_16)
.L_16:
        /*004c*/ 	.word	0x00000000
        /*0050*/ 	.short	0x0001
        /*0052*/ 	.short	0x0008
        /*0054*/ 	.byte	0x00, 0xf4, 0x21, 0x00


	//----- nvinfo : EIATTR_KPARAM_INFO
	.align		4
.L_17:
        /*0058*/ 	.byte	0x04, 0x17
        /*005a*/ 	.short	(.L_19 - .L_18)
.L_18:
        /*005c*/ 	.word	0x00000000
        /*0060*/ 	.short	0x0000
        /*0062*/ 	.short	0x0000
        /*0064*/ 	.byte	0x00, 0xf4, 0x21, 0x00


	//----- nvinfo : EIATTR_SPARSE_MMA_MASK
	.align		4
.L_19:
        /*0068*/ 	.byte	0x03, 0x50
        /*006a*/ 	.short	0x0000


	//----- nvinfo : EIATTR_MAXREG_COUNT
	.align		4
        /*006c*/ 	.byte	0x03, 0x1b
        /*006e*/ 	.short	0x00ff


	//----- nvinfo : EIATTR_EXIT_INSTR_OFFSETS
	.align		4
        /*0070*/ 	.byte	0x04, 0x1c
        /*0072*/ 	.short	(.L_21 - .L_20)


	//   ....[0]....
.L_20:
        /*0074*/ 	.word	0x00002400


	//   ....[1]....
        /*0078*/ 	.word	0x00002450


	//----- nvinfo : EIATTR_REQNTID
	.align		4
.L_21:
        /*007c*/ 	.byte	0x04, 0x10
        /*007e*/ 	.short	(.L_23 - .L_22)
.L_22:
        /*0080*/ 	.word	0x00000100
        /*0084*/ 	.word	0x00000001
        /*0088*/ 	.word	0x00000001


	//----- nvinfo : EIATTR_CBANK_PARAM_SIZE
	.align		4
.L_23:
        /*008c*/ 	.byte	0x03, 0x19
        /*008e*/ 	.short	0x0030


	//----- nvinfo : EIATTR_PARAM_CBANK
	.align		4
        /*0090*/ 	.byte	0x04, 0x0a
        /*0092*/ 	.short	(.L_25 - .L_24)
	.align		4
.L_24:
        /*0094*/ 	.word	index@(.nv.constant0.chunk_scaled_dot_kkt_fwd_kernel)
        /*0098*/ 	.short	0x0210
        /*009a*/ 	.short	0x0030


	//----- nvinfo : EIATTR_SW_WAR
	.align		4
.L_25:
        /*009c*/ 	.byte	0x04, 0x36
        /*009e*/ 	.short	(.L_27 - .L_26)
.L_26:
        /*00a0*/ 	.word	0x00000008
.L_27:


//--------------------- .nv.callgraph             --------------------------
	.section	.nv.callgraph,"",@"SHT_CUDA_CALLGRAPH"
	.align	4
	.sectionentsize	8
	.align		4
        /*0000*/ 	.word	0x00000000
	.align		4
        /*0004*/ 	.word	0xffffffff
	.align		4
        /*0008*/ 	.word	0x00000000
	.align		4
        /*000c*/ 	.word	0xfffffffe
	.align		4
        /*0010*/ 	.word	0x00000000
	.align		4
        /*0014*/ 	.word	0xfffffffd
	.align		4
        /*0018*/ 	.word	0x00000000
	.align		4
        /*001c*/ 	.word	0xfffffffc


//--------------------- .text.chunk_scaled_dot_kkt_fwd_kernel --------------------------
	.section	.text.chunk_scaled_dot_kkt_fwd_kernel,"ax",@progbits
	.sectionflags	@"SHF_BARRIERS=1"
	.align	128
        .global         chunk_scaled_dot_kkt_fwd_kernel
        .type           chunk_scaled_dot_kkt_fwd_kernel,@function
        .size           chunk_scaled_dot_kkt_fwd_kernel,(.L_x_1 - chunk_scaled_dot_kkt_fwd_kernel)
        .other          chunk_scaled_dot_kkt_fwd_kernel,@"STO_CUDA_ENTRY STV_DEFAULT"
chunk_scaled_dot_kkt_fwd_kernel:
.text.chunk_scaled_dot_kkt_fwd_kernel:
[----:B------:R-:W1:Y:S01]  /*0000*/  LDC R1, c[0x0][0x28] ;  /* 0x00000a00ff017b82 */ /* 0x000e620000000800 */
[----:B------:R-:W2:Y:S07]  /*0010*/  S2R R21, SR_CTAID.Y ;  /* 0x0000000000157919 */ /* 0x000eae0000002600 */
[----:B------:R-:W3:Y:S01]  /*0020*/  LDC R6, c[0x0][0x230] ;  /* 0x00008c00ff067b82 */ /* 0x000ee20000000800 */
[----:B------:R-:W-:Y:S01]  /*0030*/  UMOV UR4, 0x400 ;  /* 0x0000040000047882 */ /* 0x000fe20000000000 */
[----:B------:R-:W-:Y:S01]  /*0040*/  ULDC.64 UR12, c[0x0][0x208] ;  /* 0x00008200000c7ab9 */ /* 0x000fe20000000a00 */
[----:B------:R-:W4:Y:S01]  /*0050*/  S2R R4, SR_TID.X ;  /* 0x0000000000047919 */ /* 0x000f220000002100 */
[----:B------:R-:W5:Y:S04]  /*0060*/  S2R R0, SR_CTAID.X ;  /* 0x0000000000007919 */ /* 0x000f680000002500 */
[----:B------:R-:W1:Y:S08]  /*0070*/  LDC.64 R12, c[0x0][0x210] ;  /* 0x00008400ff0c7b82 */ /* 0x000e700000000a00 */
[----:B------:R-:W1:Y:S08]  /*0080*/  LDC.64 R8, c[0x0][0x220] ;  /* 0x00008800ff087b82 */ /* 0x000e700000000a00 */
[----:B------:R-:W3:Y:S01]  /*0090*/  S2UR UR6, SR_CgaCtaId ;  /* 0x00000000000679c3 */ /* 0x000ee20000008800 */
[----:B--2---:R-:W-:-:S02]  /*00a0*/  LOP3.LUT R3, R21, 0xffe0, RZ, 0xc0, !PT ;  /* 0x0000ffe015037812 */ /* 0x004fc400078ec0ff */
[----:B----4-:R-:W-:-:S03]  /*00b0*/  LOP3.LUT R41, R4, 0x80, RZ, 0xc0, !PT ;  /* 0x0000008004297812 */ /* 0x010fc600078ec0ff */
[----:B---3--:R-:W-:Y:S01]  /*00c0*/  IMAD R2, R3, R6, RZ ;  /* 0x0000000603027224 */ /* 0x008fe200078e02ff */
[----:B------:R-:W-:Y:S01]  /*00d0*/  SHF.R.U32.HI R7, RZ, 0x5, R4 ;  /* 0x00000005ff077819 */ /* 0x000fe20000011604 */
[----:B------:R-:W-:Y:S01]  /*00e0*/  IMAD.SHL.U32 R20, R4, 0x8, RZ ;  /* 0x0000000804147824 */ /* 0x000fe200078e00ff */
[----:B------:R-:W-:Y:S01]  /*00f0*/  SHF.R.U32.HI R41, RZ, 0x2, R41 ;  /* 0x00000002ff297819 */ /* 0x000fe20000011629 */
[----:B-----5:R-:W-:Y:S01]  /*0100*/  IMAD.SHL.U32 R0, R0, 0x40, RZ ;  /* 0x0000004000007824 */ /* 0x020fe200078e00ff */
[----:B------:R-:W-:Y:S02]  /*0110*/  LOP3.LUT R3, R2, 0x1f, R21, 0xf8, !PT ;  /* 0x0000001f02037812 */ /* 0x000fe400078ef815 */
[----:B------:R-:W-:Y:S02]  /*0120*/  R2UR UR5, R7 ;  /* 0x00000000070572ca */ /* 0x000fe400000e0000 */
[----:B------:R-:W-:Y:S01]  /*0130*/  SHF.R.S32.HI R7, RZ, 0x1f, R6 ;  /* 0x0000001fff077819 */ /* 0x000fe20000011406 */
[----:B------:R-:W-:Y:S01]  /*0140*/  IMAD.SHL.U32 R5, R3, 0x80, RZ ;  /* 0x0000008003057824 */ /* 0x000fe200078e00ff */
[----:B------:R-:W-:Y:S01]  /*0150*/  SHF.R.S32.HI R10, RZ, 0x1f, R0 ;  /* 0x0000001fff0a7819 */ /* 0x000fe20000011400 */
[----:B------:R-:W-:Y:S01]  /*0160*/  ULEA UR4, UR6, UR4, 0x18 ;  /* 0x0000000406047291 */ /* 0x000fe2000f8ec03f */
[----:B------:R-:W-:Y:S01]  /*0170*/  SHF.R.S32.HI R11, RZ, 0x3, R4 ;  /* 0x00000003ff0b7819 */ /* 0x000fe20000011404 */
[----:B-1----:R-:W-:Y:S01]  /*0180*/  IMAD.WIDE R12, R5, 0x2, R12 ;  /* 0x00000002050c7825 */ /* 0x002fe200078e020c */
[----:B------:R-:W-:-:S02]  /*0190*/  SHF.R.U32.HI R5, RZ, 0x2, R4 ;  /* 0x00000002ff057819 */ /* 0x000fc40000011604 */
[----:B------:R-:W-:Y:S02]  /*01a0*/  SHF.R.U32.HI R17, RZ, 0x2, R4 ;  /* 0x00000002ff117819 */ /* 0x000fe40000011604 */
[----:B------:R-:W-:Y:S01]  /*01b0*/  SGXT.U32 R5, R5, 0x5 ;  /* 0x000000050505781a */ /* 0x000fe20000000000 */
[----:B------:R-:W-:Y:S01]  /*01c0*/  USHF.L.U32 UR5, UR5, 0x9, URZ ;  /* 0x0000000905057899 */ /* 0x000fe2000800063f */
[C---:B------:R-:W-:Y:S02]  /*01d0*/  ISETP.GT.AND P0, PT, R0.reuse, -0x1, PT ;  /* 0xffffffff0000780c */ /* 0x040fe40003f04270 */
[----:B------:R-:W-:Y:S02]  /*01e0*/  LOP3.LUT R15, R0, R5, R41, 0xfe, !PT ;  /* 0x00000005000f7212 */ /* 0x000fe400078efe29 */
[----:B------:R-:W-:Y:S02]  /*01f0*/  SGXT R5, R11, 0x1 ;  /* 0x000000010b05781a */ /* 0x000fe40000000200 */
[----:B------:R-:W-:-:S02]  /*0200*/  ISETP.GE.U32.AND P1, PT, R15, R6, PT ;  /* 0x000000060f00720c */ /* 0x000fc40003f26070 */
[--C-:B------:R-:W-:Y:S02]  /*0210*/  SHF.R.S32.HI R14, RZ, 0x4, R4.reuse ;  /* 0x00000004ff0e7819 */ /* 0x100fe40000011404 */
[----:B------:R-:W-:Y:S02]  /*0220*/  ISETP.GE.AND.EX P1, PT, R10, R7, PT, P1 ;  /* 0x000000070a00720c */ /* 0x000fe40003f26310 */
[----:B------:R-:W-:Y:S02]  /*0230*/  LOP3.LUT R5, R5, 0x48, RZ, 0xc0, !PT ;  /* 0x0000004805057812 */ /* 0x000fe400078ec0ff */
[----:B------:R-:W-:Y:S02]  /*0240*/  SEL R18, RZ, 0x10, P1 ;  /* 0x00000010ff127807 */ /* 0x000fe40000800000 */
[----:B------:R-:W-:Y:S02]  /*0250*/  SHF.R.U32.HI R16, RZ, 0x1, R4 ;  /* 0x00000001ff107819 */ /* 0x000fe40000011604 */
[----:B------:R-:W-:Y:S01]  /*0260*/  SGXT.U32 R11, R17, 0x3 ;  /* 0x00000003110b781a */ /* 0x000fe20000000000 */
[----:B------:R-:W-:Y:S01]  /*0270*/  IMAD.SHL.U32 R17, R15, 0x2000, RZ ;  /* 0x000020000f117824 */ /* 0x000fe200078e00ff */
[----:B------:R-:W-:-:S02]  /*0280*/  SEL R18, R18, RZ, P0 ;  /* 0x000000ff12127207 */ /* 0x000fc40000000000 */
[----:B------:R-:W-:Y:S02]  /*0290*/  SGXT R14, R14, 0x1 ;  /* 0x000000010e0e781a */ /* 0x000fe40000000200 */
[----:B------:R-:W-:Y:S02]  /*02a0*/  LOP3.LUT R5, R5, 0x38, R20, 0x78, !PT ;  /* 0x0000003805057812 */ /* 0x000fe400078e7814 */
[----:B------:R-:W-:Y:S02]  /*02b0*/  LOP3.LUT R11, R11, 0x30, R16, 0xf8, !PT ;  /* 0x000000300b0b7812 */ /* 0x000fe400078ef810 */
[----:B------:R-:W-:Y:S01]  /*02c0*/  ISETP.NE.U32.AND P3, PT, R18, RZ, PT ;  /* 0x000000ff1200720c */ /* 0x000fe20003f65070 */
[----:B------:R-:W-:Y:S01]  /*02d0*/  IMAD.WIDE R18, R2, 0x2, R8 ;  /* 0x0000000202127825 */ /* 0x000fe200078e0208 */
[----:B------:R-:W-:Y:S02]  /*02e0*/  SHF.L.U64.HI R15, R15, 0xd, R10 ;  /* 0x0000000d0f0f7819 */ /* 0x000fe4000001020a */
[----:B------:R-:W-:-:S02]  /*02f0*/  IADD3 R12, P1, R12, R17, RZ ;  /* 0x000000110c0c7210 */ /* 0x000fc40007f3e0ff */
[----:B------:R-:W-:Y:S02]  /*0300*/  LOP3.LUT R23, R5, 0x90, R14, 0x78, !PT ;  /* 0x0000009005177812 */ /* 0x000fe400078e780e */
[----:B------:R-:W-:Y:S01]  /*0310*/  LOP3.LUT R14, R21, 0x1f, RZ, 0xc0, !PT ;  /* 0x0000001f150e7812 */ /* 0x000fe200078ec0ff */
[----:B------:R-:W-:Y:S01]  /*0320*/  IMAD.X R13, R13, 0x1, R15, P1 ;  /* 0x000000010d0d7824 */ /* 0x000fe200008e060f */
[----:B------:R-:W-:Y:S02]  /*0330*/  LOP3.LUT R5, R11, R0, RZ, 0xfc, !PT ;  /* 0x000000000b057212 */ /* 0x000fe400078efcff */
[----:B------:R-:W-:Y:S01]  /*0340*/  LOP3.LUT R9, R0, 0x8, R11, 0xfe, !PT ;  /* 0x0000000800097812 */ /* 0x000fe200078efe0b */
[----:B------:R-:W-:Y:S01]  /*0350*/  IMAD.WIDE.U32 R18, R14, 0x2, R18 ;  /* 0x000000020e127825 */ /* 0x000fe200078e0012 */
[-C--:B------:R-:W-:Y:S02]  /*0360*/  ISETP.LT.U32.AND P2, PT, R5, R6.reuse, PT ;  /* 0x000000060500720c */ /* 0x080fe40003f41070 */
[----:B------:R-:W-:-:S02]  /*0370*/  ISETP.LT.U32.AND P1, PT, R9, R6, PT ;  /* 0x000000060900720c */ /* 0x000fc40003f21070 */
[----:B------:R-:W-:Y:S02]  /*0380*/  LOP3.LUT R8, R23, 0x700, R20, 0xf8, !PT ;  /* 0x0000070017087812 */ /* 0x000fe400078ef814 */
[----:B------:R-:W-:Y:S02]  /*0390*/  LOP3.LUT R23, R20, 0x18, RZ, 0xc0, !PT ;  /* 0x0000001814177812 */ /* 0x000fe400078ec0ff */
[CC--:B------:R-:W-:Y:S02]  /*03a0*/  ISETP.LT.AND.EX P2, PT, R10.reuse, R7.reuse, P0, P2 ;  /* 0x000000070a00720c */ /* 0x0c0fe40000741320 */
[----:B------:R-:W-:Y:S01]  /*03b0*/  ISETP.LT.AND.EX P1, PT, R10, R7, P0, P1 ;  /* 0x000000070a00720c */ /* 0x000fe20000721310 */
[----:B------:R-:W-:Y:S01]  /*03c0*/  IMAD.WIDE.U32 R12, R23, 0x2, R12 ;  /* 0x00000002170c7825 */ /* 0x000fe200078e000c */
[-C--:B------:R-:W-:Y:S02]  /*03d0*/  LEA R22, P4, R5, R18.reuse, 0x6 ;  /* 0x0000001205167211 */ /* 0x080fe400078830ff */
[----:B------:R-:W-:-:S02]  /*03e0*/  LEA R24, P5, R9, R18, 0x6 ;  /* 0x0000001209187211 */ /* 0x000fc400078a30ff */
[-CC-:B------:R-:W-:Y:S02]  /*03f0*/  LEA.HI.X R23, R5, R19.reuse, R10.reuse, 0x6, P4 ;  /* 0x0000001305177211 */ /* 0x180fe400020f340a */
[----:B------:R-:W-:Y:S02]  /*0400*/  LEA.HI.X R25, R9, R19, R10, 0x6, P5 ;  /* 0x0000001309197211 */ /* 0x000fe400028f340a */
[----:B------:R-:W-:Y:S02]  /*0410*/  LEA R19, R8, UR4, 0x1 ;  /* 0x0000000408137c11 */ /* 0x000fe4000f8e08ff */
[----:B------:R-:W-:Y:S02]  /*0420*/  PRMT R8, RZ, 0x7610, R8 ;  /* 0x00007610ff087816 */ /* 0x000fe40000000008 */
[----:B------:R-:W-:Y:S01]  /*0430*/  PRMT R20, RZ, 0x7610, R20 ;  /* 0x00007610ff147816 */ /* 0x000fe20000000014 */
[----:B------:R-:W-:Y:S01]  /*0440*/  @!PT LDS RZ, [RZ] ;  /* 0x00000000fffff984 */ /* 0x000fe20000000800 */
[----:B------:R-:W-:Y:S01]  /*0450*/  @!PT LDS RZ, [RZ] ;  /* 0x00000000fffff984 */ /* 0x000fe20000000800 */
[----:B------:R-:W-:Y:S01]  /*0460*/  @!PT LDS RZ, [RZ] ;  /* 0x00000000fffff984 */ /* 0x000fe20000000800 */
[----:B------:R-:W-:Y:S04]  /*0470*/  LDGSTS.E.BYPASS.128 [R19], desc[UR12][R12.64], P3 ;  /* 0x000000000c137fae */ /* 0x000fe80009901c4c */
[----:B------:R-:W0:Y:S04]  /*0480*/  LDGDEPBAR ;  /* 0x00000000000079af */ /* 0x000e280000000000 */
[----:B------:R1:W2:Y:S04]  /*0490*/  @P2 LDG.E.U16 R8, desc[UR12][R22.64] ;  /* 0x0000000c16082981 */ /* 0x0002a8000c1e1500 */
[----:B------:R3:W4:Y:S01]  /*04a0*/  @P1 LDG.E.U16 R20, desc[UR12][R24.64] ;  /* 0x0000000c18141981 */ /* 0x000722000c1e1500 */
[----:B------:R-:W-:Y:S01]  /*04b0*/  ULOP3.LUT UR5, UR5, 0x800, URZ, 0xc0, !UPT ;  /* 0x0000080005057892 */ /* 0x000fe2000f8ec03f */
[----:B------:R-:W-:Y:S01]  /*04c0*/  SHF.R.U32.HI R21, RZ, 0x5, R21 ;  /* 0x00000005ff157819 */ /* 0x000fe20000011615 */
[----:B------:R-:W-:Y:S01]  /*04d0*/  USHF.R.U32.HI UR7, URZ, 0x4, UR4 ;  /* 0x000000043f077899 */ /* 0x000fe20008011604 */
[----:B------:R-:W-:Y:S01]  /*04e0*/  BAR.SYNC.DEFER_BLOCKING 0x0 ;  /* 0x0000000000007b1d */ /* 0x000fe20000010000 */
[----:B------:R-:W-:Y:S01]  /*04f0*/  UIADD3 UR6, UR4, UR5, URZ ;  /* 0x0000000504067290 */ /* 0x000fe2000fffe03f */
[----:B------:R-:W-:Y:S01]  /*0500*/  IMAD.SHL.U32 R18, R4, 0x2, RZ ;  /* 0x0000000204127824 */ /* 0x000fe200078e00ff */
[----:B-1----:R-:W-:Y:S01]  /*0510*/  SHF.L.U64.HI R22, R5, 0x5, R10 ;  /* 0x0000000505167819 */ /* 0x002fe2000001020a */
[----:B------:R-:W-:Y:S01]  /*0520*/  IMAD R21, R21, R6, RZ ;  /* 0x0000000615157224 */ /* 0x000fe200078e02ff */
[----:B------:R-:W-:Y:S01]  /*0530*/  USHF.R.U32.HI UR8, URZ, 0x4, UR6 ;  /* 0x000000043f087899 */ /* 0x000fe20008011606 */
[----:B------:R-:W-:Y:S01]  /*0540*/  IMAD.SHL.U32 R23, R5, 0x20, RZ ;  /* 0x0000002005177824 */ /* 0x000fe200078e00ff */
[----:B------:R-:W-:Y:S01]  /*0550*/  USGXT.U32 UR6, UR7, 0xe ;  /* 0x0000000e0706789a */ /* 0x000fe20008000000 */
[----:B------:R-:W-:Y:S01]  /*0560*/  IMAD R21, R21, 0x20, R14 ;  /* 0x0000002015157824 */ /* 0x000fe200078e020e */
[----:B------:R-:W-:Y:S01]  /*0570*/  USGXT.U32 UR7, UR8, 0xe ;  /* 0x0000000e0807789a */ /* 0x000fe20008000000 */
[----:B------:R-:W-:Y:S01]  /*0580*/  LOP3.LUT R41, R41, 0x6, R18, 0xf8, !PT ;  /* 0x0000000629297812 */ /* 0x000fe200078ef812 */
[----:B------:R-:W-:Y:S01]  /*0590*/  ULOP3.LUT UR8, UR6, 0x1000000, URZ, 0xfc, !UPT ;  /* 0x0100000006087892 */ /* 0x000fe2000f8efc3f */
[----:B------:R-:W-:Y:S01]  /*05a0*/  SHF.L.U64.HI R18, R9, 0x5, R10 ;  /* 0x0000000509127819 */ /* 0x000fe2000001020a */
[----:B------:R-:W-:Y:S01]  /*05b0*/  ULOP3.LUT UR10, UR7, 0x1000000, URZ, 0xfc, !UPT ;  /* 0x01000000070a7892 */ /* 0x000fe2000f8efc3f */
[----:B------:R-:W-:Y:S01]  /*05c0*/  CS2R R42, SRZ ;  /* 0x00000000002a7805 */ /* 0x000fe2000001ff00 */
[----:B------:R-:W-:Y:S01]  /*05d0*/  UMOV UR9, 0x80000020 ;  /* 0x8000002000097882 */ /* 0x000fe20000000000 */
[----:B------:R-:W-:Y:S01]  /*05e0*/  UMOV UR11, 0x80000020 ;  /* 0x80000020000b7882 */ /* 0x000fe20000000000 */
[----:B------:R-:W-:-:S04]  /*05f0*/  UIADD3 UR6, UR4, 0x20, URZ ;  /* 0x0000002004067890 */ /* 0x000fc8000fffe03f */
[----:B------:R-:W-:Y:S02]  /*0600*/  UIADD3 UR7, UR5, UR6, URZ ;  /* 0x0000000605077290 */ /* 0x000fe4000fffe03f */
[----:B------:R-:W-:Y:S01]  /*0610*/  USHF.R.U32.HI UR6, URZ, 0x4, UR6 ;  /* 0x000000043f067899 */ /* 0x000fe20008011606 */
[----:B------:R-:W-:Y:S01]  /*0620*/  @!PT LDS RZ, [RZ] ;  /* 0x00000000fffff984 */ /* 0x000fe20000000800 */
[----:B------:R-:W-:Y:S01]  /*0630*/  @!PT LDS RZ, [RZ] ;  /* 0x00000000fffff984 */ /* 0x000fe20000000800 */
[----:B------:R-:W-:Y:S01]  /*0640*/  @!PT LDS RZ, [RZ] ;  /* 0x00000000fffff984 */ /* 0x000fe20000000800 */
[----:B------:R-:W-:Y:S01]  /*0650*/  LDGSTS.E.BYPASS.128 [R19+0x1000], desc[UR12][R12.64+0x40], P3 ;  /* 0x010000400c137fae */ /* 0x000fe20009901c4c */
[----:B------:R-:W-:Y:S02]  /*0660*/  USHF.R.U32.HI UR7, URZ, 0x4, UR7 ;  /* 0x000000043f077899 */ /* 0x000fe40008011607 */
[----:B------:R-:W-:Y:S01]  /*0670*/  USGXT.U32 UR6, UR6, 0xe ;  /* 0x0000000e0606789a */ /* 0x000fe20008000000 */
[----:B------:R-:W0:Y:S01]  /*0680*/  LDGDEPBAR ;  /* 0x00000000000079af */ /* 0x000e220000000000 */
[----:B------:R-:W-:Y:S01]  /*0690*/  USGXT.U32 UR7, UR7, 0xe ;  /* 0x0000000e0707789a */ /* 0x000fe20008000000 */
[----:B------:R-:W-:Y:S06]  /*06a0*/  BAR.SYNC.DEFER_BLOCKING 0x0 ;  /* 0x0000000000007b1d */ /* 0x000fec0000010000 */
[----:B------:R-:W-:Y:S01]  /*06b0*/  @!PT LDS RZ, [RZ] ;  /* 0x00000000fffff984 */ /* 0x000fe20000000800 */
[----:B------:R-:W-:Y:S01]  /*06c0*/  @!PT LDS RZ, [RZ] ;  /* 0x00000000fffff984 */ /* 0x000fe20000000800 */
[----:B------:R-:W-:Y:S01]  /*06d0*/  @!PT LDS RZ, [RZ] ;  /* 0x00000000fffff984 */ /* 0x000fe20000000800 */
[----:B------:R-:W-:Y:S04]  /*06e0*/  LDGSTS.E.BYPASS.128 [R19+0x2000], desc[UR12][R12.64+0x80], P3 ;  /* 0x020000800c137fae */ /* 0x000fe80009901c4c */
[----:B------:R-:W0:Y:S01]  /*06f0*/  LDGDEPBAR ;  /* 0x00000000000079af */ /* 0x000e220000000000 */
[----:B------:R-:W-:-:S04]  /*0700*/  DEPBAR.LE SB0, 0x2 ;  /* 0x000080800000791a */ /* 0x000fc80000000000 */
[----:B------:R-:W-:Y:S06]  /*0710*/  BAR.SYNC.DEFER_BLOCKING 0x0 ;  /* 0x0000000000007b1d */ /* 0x000fec0000010000 */
[----:B---3--:R-:W-:-:S06]  /*0720*/  WARPGROUP.ARRIVE ;  /* 0x00000000000079c5 */ /* 0x008fcc0000000000 */
[----:B------:R-:W-:Y:S01]  /*0730*/  HGMMA.64x32x16.F32.BF16 R24, gdesc[UR8], RZ, !UPT ;  /* 0x00600000081879f0 */ /* 0x000fe2000c7018ff */
[----:B------:R-:W-:Y:S02]  /*0740*/  ULOP3.LUT UR8, UR6, 0x1000000, URZ, 0xfc, !UPT ;  /* 0x0100000006087892 */ /* 0x000fe4000f8efc3f */
[----:B------:R-:W-:Y:S01]  /*0750*/  ULOP3.LUT UR10, UR7, 0x1000000, URZ, 0xfc, !UPT ;  /* 0x01000000070a7892 */ /* 0x000fe2000f8efc3f */
[----:B------:R-:W-:Y:S01]  /*0760*/  UMOV UR9, 0x80000020 ;  /* 0x8000002000097882 */ /* 0x000fe20000000000 */
[----:B------:R-:W-:Y:S01]  /*0770*/  UMOV UR11, 0x80000020 ;  /* 0x80000020000b7882 */ /* 0x000fe20000000000 */
[----:B------:R-:W-:-:S04]  /*0780*/  UIADD3 UR6, UR4, 0x1000, URZ ;  /* 0x0000100004067890 */ /* 0x000fc8000fffe03f */
[----:B------:R-:W-:Y:S02]  /*0790*/  UIADD3 UR7, UR5, UR6, URZ ;  /* 0x0000000605077290 */ /* 0x000fe4000fffe03f */
[----:B------:R-:W-:Y:S02]  /*07a0*/  USHF.R.U32.HI UR6, URZ, 0x4, UR6 ;  /* 0x000000043f067899 */ /* 0x000fe40008011606 */
[----:B------:R-:W-:Y:S02]  /*07b0*/  USHF.R.U32.HI UR7, URZ, 0x4, UR7 ;  /* 0x000000043f077899 */ /* 0x000fe40008011607 */
[----:B------:R-:W-:Y:S02]  /*07c0*/  USGXT.U32 UR6, UR6, 0xe ;  /* 0x0000000e0606789a */ /* 0x000fe40008000000 */
[----:B------:R-:W-:Y:S01]  /*07d0*/  USGXT.U32 UR7, UR7, 0xe ;  /* 0x0000000e0707789a */ /* 0x000fe20008000000 */
[----:B------:R-:W-:Y:S01]  /*07e0*/  HGMMA.64x32x16.F32.BF16 R24, gdesc[UR8], R24, gsb0 ;  /* 0x00600000081879f0 */ /* 0x000fe20008001818 */
[----:B------:R-:W-:-:S02]  /*07f0*/  ULOP3.LUT UR8, UR6, 0x1000000, URZ, 0xfc, !UPT ;  /* 0x0100000006087892 */ /* 0x000fc4000f8efc3f */
[----:B------:R-:W-:Y:S02]  /*0800*/  WARPGROUP.DEPBAR.LE gsb0, 0x1 ;  /* 0x00008000000079c5 */ /* 0x000fe40000010100 */
[----:B------:R-:W-:Y:S01]  /*0810*/  BAR.SYNC.DEFER_BLOCKING 0x0 ;  /* 0x0000000000007b1d */ /* 0x000fe20000010000 */
[----:B------:R-:W-:Y:S02]  /*0820*/  ULOP3.LUT UR10, UR7, 0x1000000, URZ, 0xfc, !UPT ;  /* 0x01000000070a7892 */ /* 0x000fe4000f8efc3f */
[----:B------:R-:W-:-:S03]  /*0830*/  UIADD3 UR6, UR4, 0x1020, URZ ;  /* 0x0000102004067890 */ /* 0x000fc6000fffe03f */
[----:B------:R-:W-:Y:S01]  /*0840*/  UMOV UR9, 0x80000020 ;  /* 0x8000002000097882 */ /* 0x000fe20000000000 */
[----:B------:R-:W-:Y:S01]  /*0850*/  UMOV UR11, 0x80000020 ;  /* 0x80000020000b7882 */ /* 0x000fe20000000000 */
[----:B------:R-:W-:Y:S02]  /*0860*/  UIADD3 UR7, UR5, UR6, URZ ;  /* 0x0000000605077290 */ /* 0x000fe4000fffe03f */
[----:B------:R-:W-:Y:S02]  /*0870*/  USHF.R.U32.HI UR6, URZ, 0x4, UR6 ;  /* 0x000000043f067899 */ /* 0x000fe40008011606 */
[----:B------:R-:W-:Y:S02]  /*0880*/  USHF.R.U32.HI UR7, URZ, 0x4, UR7 ;  /* 0x000000043f077899 */ /* 0x000fe40008011607 */
[----:B------:R-:W-:Y:S02]  /*0890*/  USGXT.U32 UR6, UR6, 0xe ;  /* 0x0000000e0606789a */ /* 0x000fe40008000000 */
[----:B------:R-:W-:Y:S01]  /*08a0*/  USGXT.U32 UR7, UR7, 0xe ;  /* 0x0000000e0707789a */ /* 0x000fe20008000000 */
[----:B------:R-:W-:Y:S01]  /*08b0*/  @!PT LDS RZ, [RZ] ;  /* 0x00000000fffff984 */ /* 0x000fe20000000800 */
[----:B------:R-:W-:Y:S01]  /*08c0*/  @!PT LDS RZ, [RZ] ;  /* 0x00000000fffff984 */ /* 0x000fe20000000800 */
[----:B------:R-:W-:Y:S01]  /*08d0*/  @!PT LDS RZ, [RZ] ;  /* 0x00000000fffff984 */ /* 0x000fe20000000800 */
[----:B------:R1:W-:Y:S04]  /*08e0*/  LDGSTS.E.BYPASS.128 [R19+0x3000], desc[UR12][R12.64+0xc0], P3 ;  /* 0x030000c00c137fae */ /* 0x0003e80009901c4c */
[----:B------:R-:W0:Y:S01]  /*08f0*/  LDGDEPBAR ;  /* 0x00000000000079af */ /* 0x000e220000000000 */
[----:B-1----:R-:W-:-:S05]  /*0900*/  LOP3.LUT R12, R4, 0x3, RZ, 0xc0, !PT ;  /* 0x00000003040c7812 */ /* 0x002fca00078ec0ff */
[----:B------:R-:W-:-:S03]  /*0910*/  IMAD.WIDE.U32 R12, R12, 0x10, RZ ;  /* 0x000000100c0c7825 */ /* 0x000fc600078e00ff */
[----:B------:R-:W-:Y:S02]  /*0920*/  LOP3.LUT R12, R17, R12, RZ, 0xfc, !PT ;  /* 0x0000000c110c7212 */ /* 0x000fe400078efcff */
[----:B------:R-:W-:Y:S01]  /*0930*/  LOP3.LUT R13, R15, R13, RZ, 0xfc, !PT ;  /* 0x0000000d0f0d7212 */ /* 0x000fe200078efcff */
[----:B------:R-:W-:Y:S01]  /*0940*/  IMAD.SHL.U32 R15, R21, 0x80, RZ ;  /* 0x00000080150f7824 */ /* 0x000fe200078e00ff */
[----:B------:R-:W-:-:S04]  /*0950*/  DEPBAR.LE SB0, 0x2 ;  /* 0x000080800000791a */ /* 0x000fc80000000000 */
[----:B------:R-:W-:Y:S01]  /*0960*/  BAR.SYNC.DEFER_BLOCKING 0x0 ;  /* 0x0000000000007b1d */ /* 0x000fe20000010000 */
[----:B------:R-:W-:Y:S01]  /*0970*/  IMAD.WIDE R12, R15, 0x2, R12 ;  /* 0x000000020f0c7825 */ /* 0x000fe200078e020c */
[----:B------:R-:W-:-:S04]  /*0980*/  SHF.R.S32.HI R15, RZ, 0x1f, R2 ;  /* 0x0000001fff0f7819 */ /* 0x000fc80000011402 */
[----:B------:R-:W-:-:S06]  /*0990*/  WARPGROUP.ARRIVE ;  /* 0x00000000000079c5 */ /* 0x000fcc0000000000 */
[----:B------:R-:W-:Y:S01]  /*09a0*/  HGMMA.64x32x16.F32.BF16 R24, gdesc[UR8], R24 ;  /* 0x00600000081879f0 */ /* 0x000fe20008701818 */
[----:B------:R-:W-:Y:S02]  /*09b0*/  ULOP3.LUT UR8, UR6, 0x1000000, URZ, 0xfc, !UPT ;  /* 0x0100000006087892 */ /* 0x000fe4000f8efc3f */
[----:B------:R-:W-:Y:S01]  /*09c0*/  ULOP3.LUT UR10, UR7, 0x1000000, URZ, 0xfc, !UPT ;  /* 0x01000000070a7892 */ /* 0x000fe2000f8efc3f */
[----:B------:R-:W-:Y:S01]  /*09d0*/  UMOV UR9, 0x80000020 ;  /* 0x8000002000097882 */ /* 0x000fe20000000000 */
[----:B------:R-:W-:Y:S01]  /*09e0*/  UMOV UR11, 0x80000020 ;  /* 0x80000020000b7882 */ /* 0x000fe20000000000 */
[----:B------:R-:W-:Y:S02]  /*09f0*/  ULDC.64 UR6, c[0x0][0x210] ;  /* 0x0000840000067ab9 */ /* 0x000fe40000000a00 */
[----:B------:R-:W-:Y:S01]  /*0a00*/  IADD3 R16, P3, R12, UR6, RZ ;  /* 0x000000060c107c10 */ /* 0x000fe2000ff7e0ff */
[----:B------:R-:W-:-:S03]  /*0a10*/  UIADD3 UR6, UR4, 0x2000, URZ ;  /* 0x0000200004067890 */ /* 0x000fc6000fffe03f */
[----:B------:R-:W-:Y:S01]  /*0a20*/  IADD3.X R17, R13, UR7, RZ, P3, !PT ;  /* 0x000000070d117c10 */ /* 0x000fe20009ffe4ff */
[----:B------:R-:W-:Y:S01]  /*0a30*/  UIADD3 UR7, UR5, UR6, URZ ;  /* 0x0000000605077290 */ /* 0x000fe2000fffe03f */
[----:B------:R-:W1:Y:S01]  /*0a40*/  LDC.64 R12, c[0x0][0x218] ;  /* 0x00008600ff0c7b82 */ /* 0x000e620000000a00 */
[----:B------:R-:W-:Y:S02]  /*0a50*/  USHF.R.U32.HI UR6, URZ, 0x4, UR6 ;  /* 0x000000043f067899 */ /* 0x000fe40008011606 */
[----:B------:R-:W-:Y:S02]  /*0a60*/  USHF.R.U32.HI UR7, URZ, 0x4, UR7 ;  /* 0x000000043f077899 */ /* 0x000fe40008011607 */
[----:B------:R-:W-:Y:S02]  /*0a70*/  USGXT.U32 UR6, UR6, 0xe ;  /* 0x0000000e0606789a */ /* 0x000fe40008000000 */
[----:B------:R-:W-:Y:S01]  /*0a80*/  USGXT.U32 UR7, UR7, 0xe ;  /* 0x0000000e0707789a */ /* 0x000fe20008000000 */
[----:B-1----:R-:W-:-:S04]  /*0a90*/  LEA R21, P3, R2, R12, 0x2 ;  /* 0x0000000c02157211 */ /* 0x002fc800078610ff */
[----:B------:R-:W-:Y:S02]  /*0aa0*/  LEA.HI.X R13, R2, R13, R15, 0x2, P3 ;  /* 0x0000000d020d7211 */ /* 0x000fe400018f140f */
[----:B------:R-:W-:Y:S01]  /*0ab0*/  LEA R14, P3, R14, R21, 0x2 ;  /* 0x000000150e0e7211 */ /* 0x000fe200078610ff */
[----:B------:R-:W-:Y:S01]  /*0ac0*/  IMAD.SHL.U32 R21, R9, 0x20, RZ ;  /* 0x0000002009157824 */ /* 0x000fe200078e00ff */
[----:B------:R-:W-:-:S03]  /*0ad0*/  LOP3.LUT R2, R0, 0x18, R41, 0xfe, !PT ;  /* 0x0000001800027812 */ /* 0x000fc600078efe29 */
[----:B------:R-:W-:Y:S01]  /*0ae0*/  IMAD.X R15, RZ, RZ, R13, P3 ;  /* 0x000000ffff0f7224 */ /* 0x000fe200018e060d */
[----:B------:R-:W-:-:S04]  /*0af0*/  LEA R12, P3, R23, R14, 0x2 ;  /* 0x0000000e170c7211 */ /* 0x000fc800078610ff */
[----:B------:R-:W-:Y:S01]  /*0b00*/  LEA.HI.X R13, R23, R15, R22, 0x2, P3 ;  /* 0x0000000f170d7211 */ /* 0x000fe200018f1416 */
[----:B------:R-:W-:Y:S01]  /*0b10*/  HGMMA.64x32x16.F32.BF16 R24, gdesc[UR8], R24, gsb0 ;  /* 0x00600000081879f0 */ /* 0x000fe20008001818 */
[----:B------:R-:W-:Y:S01]  /*0b20*/  ULOP3.LUT UR8, UR6, 0x1000000, URZ, 0xfc, !UPT ;  /* 0x0100000006087892 */ /* 0x000fe2000f8efc3f */
[----:B------:R-:W-:Y:S01]  /*0b30*/  CS2R R22, SRZ ;  /* 0x0000000000167805 */ /* 0x000fe2000001ff00 */
[----:B------:R-:W-:Y:S01]  /*0b40*/  ULOP3.LUT UR10, UR7, 0x1000000, URZ, 0xfc, !UPT ;  /* 0x01000000070a7892 */ /* 0x000fe2000f8efc3f */
[----:B------:R-:W-:Y:S01]  /*0b50*/  ISETP.LT.U32.AND P3, PT, R2, R6, PT ;  /* 0x000000060200720c */ /* 0x000fe20003f61070 */
[----:B------:R-:W-:Y:S01]  /*0b60*/  UMOV UR9, 0x80000020 ;  /* 0x8000002000097882 */ /* 0x000fe20000000000 */
[----:B------:R-:W-:Y:S01]  /*0b70*/  UMOV UR11, 0x80000020 ;  /* 0x80000020000b7882 */ /* 0x000fe20000000000 */
[----:B------:R-:W-:Y:S01]  /*0b80*/  UIADD3 UR6, UR4, 0x2020, URZ ;  /* 0x0000202004067890 */ /* 0x000fe2000fffe03f */
[----:B------:R-:W-:-:S03]  /*0b90*/  ISETP.LT.AND.EX P3, PT, R10, R7, P0, P3 ;  /* 0x000000070a00720c */ /* 0x000fc60000761330 */
[----:B------:R-:W-:Y:S02]  /*0ba0*/  UIADD3 UR7, UR5, UR6, URZ ;  /* 0x0000000605077290 */ /* 0x000fe4000fffe03f */
[----:B------:R-:W-:Y:S02]  /*0bb0*/  USHF.R.U32.HI UR6, URZ, 0x4, UR6 ;  /* 0x000000043f067899 */ /* 0x000fe40008011606 */
[----:B------:R-:W-:Y:S02]  /*0bc0*/  USHF.R.U32.HI UR7, URZ, 0x4, UR7 ;  /* 0x000000043f077899 */ /* 0x000fe40008011607 */
[----:B------:R-:W-:Y:S02]  /*0bd0*/  USGXT.U32 UR6, UR6, 0xe ;  /* 0x0000000e0606789a */ /* 0x000fe40008000000 */
[----:B------:R-:W-:Y:S01]  /*0be0*/  USGXT.U32 UR7, UR7, 0xe ;  /* 0x0000000e0707789a */ /* 0x000fe20008000000 */
[----:B------:R-:W-:Y:S02]  /*0bf0*/  WARPGROUP.DEPBAR.LE gsb0, 0x1 ;  /* 0x00008000000079c5 */ /* 0x000fe40000010100 */
[----:B------:R-:W-:Y:S06]  /*0c00*/  BAR.SYNC.DEFER_BLOCKING 0x0 ;  /* 0x0000000000007b1d */ /* 0x000fec0000010000 */
[----:B------:R-:W-:Y:S01]  /*0c10*/  @!PT LDS RZ, [RZ] ;  /* 0x00000000fffff984 */ /* 0x000fe20000000800 */
[----:B------:R-:W-:Y:S01]  /*0c20*/  @!PT LDS RZ, [RZ] ;  /* 0x00000000fffff984 */ /* 0x000fe20000000800 */
[----:B------:R-:W-:Y:S01]  /*0c30*/  @!PT LDS RZ, [RZ] ;  /* 0x00000000fffff984 */ /* 0x000fe20000000800 */
[----:B------:R-:W-:Y:S04]  /*0c40*/  LDGSTS.E.BYPASS.128 [R19], desc[UR12][R16.64+0x100], !PT ;  /* 0x0000010010137fae */ /* 0x000fe8000f901c4c */
[----:B------:R-:W0:Y:S01]  /*0c50*/  LDGDEPBAR ;  /* 0x00000000000079af */ /* 0x000e220000000000 */
[----:B------:R-:W-:-:S04]  /*0c60*/  DEPBAR.LE SB0, 0x2 ;  /* 0x000080800000791a */ /* 0x000fc80000000000 */
[----:B------:R-:W-:Y:S06]  /*0c70*/  BAR.SYNC.DEFER_BLOCKING 0x0 ;  /* 0x0000000000007b1d */ /* 0x000fec0000010000 */
[----:B------:R-:W-:-:S06]  /*0c80*/  WARPGROUP.ARRIVE ;  /* 0x00000000000079c5 */ /* 0x000fcc0000000000 */
[----:B------:R-:W-:Y:S01]  /*0c90*/  HGMMA.64x32x16.F32.BF16 R24, gdesc[UR8], R24 ;  /* 0x00600000081879f0 */ /* 0x000fe20008701818 */
        /* <DEDUP_REMOVED lines=26> */
[----:B------:R-:W-:Y:S04]  /*0e40*/  LDGSTS.E.BYPASS.128 [R19+0x1000], desc[UR12][R16.64+0x140], !PT ;  /* 0x0100014010137fae */ /* 0x000fe8000f901c4c */
        /* <DEDUP_REMOVED lines=8> */
[----:B------:R-:W-:-:S07]  /*0ed0*/  UMOV UR11, 0x80000020 ;  /* 0x80000020000b7882 */ /* 0x000fce0000000000 */
[----:B------:R-:W-:Y:S03]  /*0ee0*/  HGMMA.64x32x16.F32.BF16 R24, gdesc[UR8], R24, gsb0 ;  /* 0x00600000081879f0 */ /* 0x000fe60008001818 */
[----:B------:R-:W-:Y:S02]  /*0ef0*/  WARPGROUP.DEPBAR.LE gsb0, 0x1 ;  /* 0x00008000000079c5 */ /* 0x000fe40000010100 */
[----:B------:R-:W-:Y:S06]  /*0f00*/  BAR.SYNC.DEFER_BLOCKING 0x0 ;  /* 0x0000000000007b1d */ /* 0x000fec0000010000 */
[----:B------:R-:W-:Y:S01]  /*0f10*/  @!PT LDS RZ, [RZ] ;  /* 0x00000000fffff984 */ /* 0x000fe20000000800 */
[----:B------:R-:W-:Y:S01]  /*0f20*/  @!PT LDS RZ, [RZ] ;  /* 0x00000000fffff984 */ /* 0x000fe20000000800 */
[----:B------:R-:W-:Y:S01]  /*0f30*/  @!PT LDS RZ, [RZ] ;  /* 0x00000000fffff984 */ /* 0x000fe20000000800 */
[----:B------:R1:W-:Y:S04]  /*0f40*/  LDGSTS.E.BYPASS.128 [R19+0x2000], desc[UR12][R16.64+0x180], !PT ;  /* 0x0200018010137fae */ /* 0x0003e8000f901c4c */
[----:B------:R-:W0:Y:S01]  /*0f50*/  LDGDEPBAR ;  /* 0x00000000000079af */ /* 0x000e220000000000 */
[----:B------:R-:W-:-:S02]  /*0f60*/  WARPGROUP.DEPBAR.LE gsb0, 0x0 ;  /* 0x00008000000079c5 */ /* 0x000fc40000010000 */
[----:B-1----:R-:W-:-:S04]  /*0f70*/  LEA R16, P4, R21, R14, 0x2 ;  /* 0x0000000e15107211 */ /* 0x002fc800078810ff */
[----:B------:R-:W-:Y:S02]  /*0f80*/  LEA.HI.X R17, R21, R15, R18, 0x2, P4 ;  /* 0x0000000f15117211 */ /* 0x000fe400020f1412 */
[----:B------:R-:W-:Y:S01]  /*0f90*/  LOP3.LUT R21, R0, 0x11, R41, 0xfe, !PT ;  /* 0x0000001100157812 */ /* 0x000fe200078efe29 */
[----:B------:R-:W-:-:S04]  /*0fa0*/  DEPBAR.LE SB0, 0x0 ;  /* 0x000080000000791a */ /* 0x000fc80000000000 */
[----:B------:R-:W-:Y:S01]  /*0fb0*/  BAR.SYNC.DEFER_BLOCKING 0x0 ;  /* 0x0000000000007b1d */ /* 0x000fe20000010000 */
[----:B------:R-:W-:-:S04]  /*0fc0*/  LEA R44, P4, R2, R14, 0x7 ;  /* 0x0000000e022c7211 */ /* 0x000fc800078838ff */
[----:B------:R-:W-:Y:S01]  /*0fd0*/  LEA.HI.X R45, R2, R15, R10, 0x7, P4 ;  /* 0x0000000f022d7211 */ /* 0x000fe200020f3c0a */
[----:B------:R1:W3:Y:S01]  /*0fe0*/  @P2 LDG.E R43, desc[UR12][R12.64] ;  /* 0x0000000c0c2b2981 */ /* 0x0002e2000c1e1900 */
[----:B------:R-:W-:-:S03]  /*0ff0*/  ISETP.LT.U32.AND P2, PT, R21, R6, PT ;  /* 0x000000061500720c */ /* 0x000fc60003f41070 */
[----:B------:R5:W2:Y:S01]  /*1000*/  @P1 LDG.E R23, desc[UR12][R16.64] ;  /* 0x0000000c10171981 */ /* 0x000aa2000c1e1900 */
[----:B------:R-:W-:Y:S02]  /*1010*/  ISETP.LT.AND.EX P2, PT, R10, R7, P0, P2 ;  /* 0x000000070a00720c */ /* 0x000fe40000741320 */
[C---:B------:R-:W-:Y:S01]  /*1020*/  LEA R18, P1, R21.reuse, R14, 0x7 ;  /* 0x0000000e15127211 */ /* 0x040fe200078238ff */
[----:B------:R-:W2:Y:S01]  /*1030*/  @P3 LDG.E R22, desc[UR12][R44.64] ;  /* 0x0000000c2c163981 */ /* 0x000ea2000c1e1900 */
[----:B-1----:R-:W-:Y:S01]  /*1040*/  IMAD.MOV.U32 R12, RZ, RZ, RZ ;  /* 0x000000ffff0c7224 */ /* 0x002fe200078e00ff */
[C-C-:B------:R-:W-:Y:S02]  /*1050*/  LOP3.LUT R13, R0.reuse, 0x19, R41.reuse, 0xfe, !PT ;  /* 0x00000019000d7812 */ /* 0x140fe400078efe29 */
[----:B------:R-:W-:Y:S02]  /*1060*/  LEA.HI.X R19, R21, R15, R10, 0x7, P1 ;  /* 0x0000000f15137211 */ /* 0x000fe400008f3c0a */
[----:B-----5:R-:W-:-:S02]  /*1070*/  LOP3.LUT R17, R0, 0x10, R41, 0xfe, !PT ;  /* 0x0000001000117812 */ /* 0x020fc400078efe29 */
[----:B------:R-:W-:Y:S02]  /*1080*/  ISETP.LT.U32.AND P1, PT, R13, R6, PT ;  /* 0x000000060d00720c */ /* 0x000fe40003f21070 */
[----:B------:R1:W5:Y:S02]  /*1090*/  @P2 LDG.E R12, desc[UR12][R18.64] ;  /* 0x0000000c120c2981 */ /* 0x000364000c1e1900 */
[----:B------:R-:W-:Y:S02]  /*10a0*/  ISETP.LT.AND.EX P1, PT, R10, R7, P0, P1 ;  /* 0x000000070a00720c */ /* 0x000fe40000721310 */
[----:B-1----:R-:W-:-:S04]  /*10b0*/  LEA R18, P2, R17, R14, 0x7 ;  /* 0x0000000e11127211 */ /* 0x002fc800078438ff */
[-CC-:B------:R-:W-:Y:S02]  /*10c0*/  LEA.HI.X R19, R17, R15.reuse, R10.reuse, 0x7, P2 ;  /* 0x0000000f11137211 */ /* 0x180fe400010f3c0a */
[----:B------:R-:W-:Y:S01]  /*10d0*/  LEA R44, P2, R13, R14, 0x7 ;  /* 0x0000000e0d2c7211 */ /* 0x000fe200078438ff */
[----:B------:R-:W-:Y:S01]  /*10e0*/  IMAD.MOV.U32 R40, RZ, RZ, RZ ;  /* 0x000000ffff287224 */ /* 0x000fe200078e00ff */
[----:B------:R-:W-:Y:S02]  /*10f0*/  ISETP.LT.U32.AND P3, PT, R17, R6, PT ;  /* 0x000000061100720c */ /* 0x000fe40003f61070 */
[----:B------:R-:W-:Y:S02]  /*1100*/  LEA.HI.X R45, R13, R15, R10, 0x7, P2 ;  /* 0x0000000f0d2d7211 */ /* 0x000fe400010f3c0a */
[----:B------:R-:W-:-:S03]  /*1110*/  ISETP.LT.AND.EX P3, PT, R10, R7, P0, P3 ;  /* 0x000000070a00720c */ /* 0x000fc60000761330 */
[----:B------:R1:W2:Y:S01]  /*1120*/  @P1 LDG.E R40, desc[UR12][R44.64] ;  /* 0x0000000c2c281981 */ /* 0x0002a2000c1e1900 */
[----:B------:R-:W-:Y:S01]  /*1130*/  IMAD.MOV.U32 R7, RZ, RZ, RZ ;  /* 0x000000ffff077224 */ /* 0x000fe200078e00ff */
[C-C-:B------:R-:W-:Y:S02]  /*1140*/  LOP3.LUT R16, R0.reuse, 0x8, R41.reuse, 0xfe, !PT ;  /* 0x0000000800107812 */ /* 0x140fe400078efe29 */
[----:B-1----:R-:W-:-:S06]  /*1150*/  LOP3.LUT R45, R0, 0x1, R41, 0xfe, !PT ;  /* 0x00000001002d7812 */ /* 0x002fcc00078efe29 */
[----:B------:R1:W2:Y:S01]  /*1160*/  @P3 LDG.E R7, desc[UR12][R18.64] ;  /* 0x0000000c12073981 */ /* 0x0002a2000c1e1900 */
[----:B------:R-:W-:-:S04]  /*1170*/  ISETP.GE.AND P4, PT, R45, R6, PT ;  /* 0x000000062d00720c */ /* 0x000fc80003f86270 */
[----:B------:R-:W-:Y:S02]  /*1180*/  ISETP.GT.AND P2, PT, R0, -0x1, !P4 ;  /* 0xffffffff0000780c */ /* 0x000fe40006744270 */
[C---:B------:R-:W-:Y:S01]  /*1190*/  ISETP.GE.AND P5, PT, R16.reuse, R6, PT ;  /* 0x000000061000720c */ /* 0x040fe20003fa6270 */
[--C-:B-1----:R-:W-:Y:S01]  /*11a0*/  IMAD.WIDE R18, R16, 0x80, R14.reuse ;  /* 0x0000008010127825 */ /* 0x102fe200078e020e */
[----:B------:R-:W-:Y:S02]  /*11b0*/  LOP3.LUT R16, R41, R0, RZ, 0xfc, !PT ;  /* 0x0000000029107212 */ /* 0x000fe400078efcff */
[----:B------:R-:W-:Y:S01]  /*11c0*/  ISETP.GT.AND P1, PT, R0, -0x1, !P5 ;  /* 0xffffffff0000780c */ /* 0x000fe20006f24270 */
[----:B------:R-:W-:Y:S01]  /*11d0*/  IMAD.WIDE R44, R45, 0x80, R14 ;  /* 0x000000802d2c7825 */ /* 0x000fe200078e020e */
[----:B------:R-:W-:-:S03]  /*11e0*/  ISETP.GE.AND P3, PT, R16, R6, PT ;  /* 0x000000061000720c */ /* 0x000fc60003f66270 */
[----:B------:R-:W-:Y:S02]  /*11f0*/  IMAD.MOV.U32 R10, RZ, RZ, RZ ;  /* 0x000000ffff0a7224 */ /* 0x000fe400078e00ff */
[----:B------:R1:W2:Y:S01]  /*1200*/  @P2 LDG.E R42, desc[UR12][R44.64] ;  /* 0x0000000c2c2a2981 */ /* 0x0002a2000c1e1900 */
[----:B------:R-:W-:-:S05]  /*1210*/  ISETP.GT.AND P2, PT, R0, -0x1, !P3 ;  /* 0xffffffff0000780c */ /* 0x000fca0005f44270 */
[----:B------:R4:W2:Y:S01]  /*1220*/  @P1 LDG.E R10, desc[UR12][R18.64] ;  /* 0x0000000c120a1981 */ /* 0x0008a2000c1e1900 */
[----:B------:R-:W-:Y:S01]  /*1230*/  ISETP.GE.AND P1, PT, R17, R6, PT ;  /* 0x000000061100720c */ /* 0x000fe20003f26270 */
[----:B------:R-:W-:-:S04]  /*1240*/  IMAD.WIDE R16, R16, 0x80, R14 ;  /* 0x0000008010107825 */ /* 0x000fc800078e020e */
[----:B-1----:R-:W-:-:S06]  /*1250*/  IMAD.MOV.U32 R44, RZ, RZ, RZ ;  /* 0x000000ffff2c7224 */ /* 0x002fcc00078e00ff */
[----:B------:R-:W3:Y:S01]  /*1260*/  @P2 LDG.E R44, desc[UR12][R16.64] ;  /* 0x0000000c102c2981 */ /* 0x000ee2000c1e1900 */
[----:B----4-:R-:W-:-:S04]  /*1270*/  LOP3.LUT R19, R0, 0x9, R41, 0xfe, !PT ;  /* 0x0000000900137812 */ /* 0x010fc800078efe29 */
[----:B------:R-:W-:-:S04]  /*1280*/  ISETP.GE.AND P6, PT, R19, R6, PT ;  /* 0x000000061300720c */ /* 0x000fc80003fc6270 */
[----:B------:R-:W-:Y:S01]  /*1290*/  ISETP.GT.AND P2, PT, R0, -0x1, !P6 ;  /* 0xffffffff0000780c */ /* 0x000fe20007744270 */
[----:B------:R-:W-:Y:S02]  /*12a0*/  IMAD.MOV.U32 R18, RZ, RZ, RZ ;  /* 0x000000ffff127224 */ /* 0x000fe400078e00ff */
[----:B------:R-:W-:-:S10]  /*12b0*/  IMAD.WIDE R14, R19, 0x80, R14 ;  /* 0x00000080130e7825 */ /* 0x000fd400078e020e */
[----:B------:R1:W4:Y:S01]  /*12c0*/  @P2 LDG.E R18, desc[UR12][R14.64] ;  /* 0x0000000c0e122981 */ /* 0x000322000c1e1900 */
[----:B---3--:R-:W-:-:S04]  /*12d0*/  FADD R19, -R44, R43 ;  /* 0x0000002b2c137221 */ /* 0x008fc80000000100 */
[----:B------:R-:W-:-:S05]  /*12e0*/  FMUL R45, R19, 1.4426950216293334961 ;  /* 0x3fb8aa3b132d7820 */ /* 0x000fca0000400000 */
[----:B------:R-:W-:-:S13]  /*12f0*/  FSETP.GEU.AND P2, PT, R45, -126, PT ;  /* 0xc2fc00002d00780b */ /* 0x000fda0003f4e000 */
[----:B------:R-:W-:-:S04]  /*1300*/  @!P2 FMUL R45, R45, 0.5 ;  /* 0x3f0000002d2da820 */ /* 0x000fc80000400000 */
[----:B------:R-:W3:Y:S01]  /*1310*/  MUFU.EX2 R19, R45 ;  /* 0x0000002d00137308 */ /* 0x000ee20000000800 */
[----:B--2---:R-:W-:-:S04]  /*1320*/  FADD R44, -R44, R23 ;  /* 0x000000172c2c7221 */ /* 0x004fc80000000100 */
[----:B------:R-:W-:Y:S01]  /*1330*/  FMUL R16, R44, 1.4426950216293334961 ;  /* 0x3fb8aa3b2c107820 */ /* 0x000fe20000400000 */
[----:B---3--:R-:W-:-:S04]  /*1340*/  @!P2 FMUL R19, R19, R19 ;  /* 0x000000131313a220 */ /* 0x008fc80000400000 */
[----:B------:R-:W-:-:S13]  /*1350*/  FSETP.GEU.AND P2, PT, R16, -126, PT ;  /* 0xc2fc00001000780b */ /* 0x000fda0003f4e000 */
[----:B------:R-:W-:-:S04]  /*1360*/  @!P2 FMUL R16, R16, 0.5 ;  /* 0x3f0000001010a820 */ /* 0x000fc80000400000 */
[----:B-1----:R-:W1:Y:S01]  /*1370*/  MUFU.EX2 R15, R16 ;  /* 0x00000010000f7308 */ /* 0x002e620000000800 */
[----:B------:R-:W-:-:S04]  /*1380*/  FADD R14, -R42, R43 ;  /* 0x0000002b2a0e7221 */ /* 0x000fc80000000100 */
[----:B------:R-:W-:Y:S01]  /*1390*/  FMUL R44, R14, 1.4426950216293334961 ;  /* 0x3fb8aa3b0e2c7820 */ /* 0x000fe20000400000 */
[----:B-1----:R-:W-:-:S04]  /*13a0*/  @!P2 FMUL R15, R15, R15 ;  /* 0x0000000f0f0fa220 */ /* 0x002fc80000400000 */
[----:B------:R-:W-:-:S13]  /*13b0*/  FSETP.GEU.AND P2, PT, R44, -126, PT ;  /* 0xc2fc00002c00780b */ /* 0x000fda0003f4e000 */
[----:B------:R-:W-:-:S04]  /*13c0*/  @!P2 FMUL R44, R44, 0.5 ;  /* 0x3f0000002c2ca820 */ /* 0x000fc80000400000 */
[----:B------:R-:W1:Y:S01]  /*13d0*/  MUFU.EX2 R14, R44 ;  /* 0x0000002c000e7308 */ /* 0x000e620000000800 */
        /* <DEDUP_REMOVED lines=16> */
[----:B------:R-:W-:-:S06]  /*14e0*/  @!P2 FMUL R17, R17, 0.5 ;  /* 0x3f0000001111a820 */ /* 0x000fcc0000400000 */
[----:B------:R-:W1:Y:S01]  /*14f0*/  MUFU.EX2 R17, R17 ;  /* 0x0000001100117308 */ /* 0x000e620000000800 */
[----:B----4-:R-:W-:-:S04]  /*1500*/  FADD R10, -R18, R43 ;  /* 0x0000002b120a7221 */ /* 0x010fc80000000100 */
[----:B------:R-:W-:Y:S01]  /*1510*/  FMUL R42, R10, 1.4426950216293334961 ;  /* 0x3fb8aa3b0a2a7820 */ /* 0x000fe20000400000 */
[----:B-1----:R-:W-:-:S04]  /*1520*/  @!P2 FMUL R17, R17, R17 ;  /* 0x000000111111a220 */ /* 0x002fc80000400000 */
[----:B------:R-:W-:-:S13]  /*1530*/  FSETP.GEU.AND P2, PT, R42, -126, PT ;  /* 0xc2fc00002a00780b */ /* 0x000fda0003f4e000 */
[----:B------:R-:W-:-:S04]  /*1540*/  @!P2 FMUL R42, R42, 0.5 ;  /* 0x3f0000002a2aa820 */ /* 0x000fc80000400000 */
[----:B------:R-:W1:Y:S01]  /*1550*/  MUFU.EX2 R10, R42 ;  /* 0x0000002a000a7308 */ /* 0x000e620000000800 */
[----:B------:R-:W-:Y:S01]  /*1560*/  FADD R18, -R18, R23 ;  /* 0x0000001712127221 */ /* 0x000fe20000000100 */
[----:B------:R-:W-:-:S03]  /*1570*/  FMUL R28, R28, R44 ;  /* 0x0000002c1c1c7220 */ /* 0x000fc60000400000 */
[----:B------:R-:W-:Y:S01]  /*1580*/  FMUL R44, R18, 1.4426950216293334961 ;  /* 0x3fb8aa3b122c7820 */ /* 0x000fe20000400000 */
[----:B-1----:R-:W-:-:S04]  /*1590*/  @!P2 FMUL R10, R10, R10 ;  /* 0x0000000a0a0aa220 */ /* 0x002fc80000400000 */
[----:B------:R-:W-:Y:S01]  /*15a0*/  FSETP.GEU.AND P2, PT, R44, -126, PT ;  /* 0xc2fc00002c00780b */ /* 0x000fe20003f4e000 */
[----:B------:R-:W-:-:S12]  /*15b0*/  FMUL R14, R25, R14 ;  /* 0x0000000e190e7220 */ /* 0x000fd80000400000 */
        /* <DEDUP_REMOVED lines=14> */
[----:B------:R-:W-:Y:S01]  /*16a0*/  FMUL R16, R27, R16 ;  /* 0x000000101b107220 */ /* 0x000fe20000400000 */
[----:B-----5:R-:W-:-:S04]  /*16b0*/  FADD R27, -R12, R43 ;  /* 0x0000002b0c1b7221 */ /* 0x020fc80000000100 */
        /* <DEDUP_REMOVED lines=31> */
[----:B------:R-:W-:Y:S02]  /*18b0*/  IMAD.U32 R15, R8, 0x10000, RZ ;  /* 0x00010000080f7824 */ /* 0x000fe400078e00ff */
[----:B------:R-:W-:Y:S01]  /*18c0*/  IMAD.U32 R23, R20, 0x10000, RZ ;  /* 0x0001000014177824 */ /* 0x000fe200078e00ff */
[----:B------:R-:W-:Y:S01]  /*18d0*/  LOP3.LUT R20, R41, 0x1, RZ, 0xfc, !PT ;  /* 0x0000000129147812 */ /* 0x000fe200078efcff */
[C---:B------:R-:W-:Y:S01]  /*18e0*/  FMUL R8, R15.reuse, R14 ;  /* 0x0000000e0f087220 */ /* 0x040fe20000400000 */
[----:B------:R-:W-:Y:S01]  /*18f0*/  FMUL R14, R15, R19 ;  /* 0x000000130f0e7220 */ /* 0x000fe20000400000 */
[----:B------:R-:W-:Y:S01]  /*1900*/  FMUL R26, R23, R26 ;  /* 0x0000001a171a7220 */ /* 0x000fe20000400000 */
[----:B------:R-:W-:Y:S01]  /*1910*/  FMUL R24, R29, R10 ;  /* 0x0000000a1d187220 */ /* 0x000fe20000400000 */
[C---:B------:R-:W-:Y:S02]  /*1920*/  LOP3.LUT R10, R11.reuse, 0x8, RZ, 0xfc, !PT ;  /* 0x000000080b0a7812 */ /* 0x040fe400078efcff */
[----:B------:R-:W-:Y:S01]  /*1930*/  SEL R8, R8, RZ, !P4 ;  /* 0x000000ff08087207 */ /* 0x000fe20006000000 */
[----:B-1----:R-:W-:Y:S01]  /*1940*/  @!P2 FMUL R22, R22, R22 ;  /* 0x000000161616a220 */ /* 0x002fe20000400000 */
[----:B------:R-:W-:-:S02]  /*1950*/  ISETP.GT.U32.AND P2, PT, R11, R20, PT ;  /* 0x000000140b00720c */ /* 0x000fc40003f44070 */
[----:B------:R-:W-:Y:S02]  /*1960*/  SEL R14, R14, RZ, !P3 ;  /* 0x000000ff0e0e7207 */ /* 0x000fe40005800000 */
[----:B------:R-:W-:Y:S02]  /*1970*/  SEL R8, R8, RZ, P2 ;  /* 0x000000ff08087207 */ /* 0x000fe40001000000 */
[----:B------:R-:W-:Y:S01]  /*1980*/  SEL R26, R26, RZ, !P3 ;  /* 0x000000ff1a1a7207 */ /* 0x000fe20005800000 */
[----:B------:R-:W-:Y:S01]  /*1990*/  FMUL R19, R23, R16 ;  /* 0x0000001017137220 */ /* 0x000fe20000400000 */
[C---:B------:R-:W-:Y:S02]  /*19a0*/  ISETP.GT.U32.AND P2, PT, R10.reuse, R20, PT ;  /* 0x000000140a00720c */ /* 0x040fe40003f44070 */
[----:B------:R-:W-:Y:S02]  /*19b0*/  ISETP.GT.U32.AND P3, PT, R10, R41, PT ;  /* 0x000000290a00720c */ /* 0x000fe40003f64070 */
[----:B------:R-:W-:-:S02]  /*19c0*/  LOP3.LUT R20, R41, 0x8, RZ, 0xfc, !PT ;  /* 0x0000000829147812 */ /* 0x000fc400078efcff */
[----:B------:R-:W-:Y:S02]  /*19d0*/  SEL R16, R26, RZ, P3 ;  /* 0x000000ff1a107207 */ /* 0x000fe40001800000 */
[----:B------:R-:W-:Y:S01]  /*19e0*/  ISETP.GT.U32.AND P3, PT, R11, R20, PT ;  /* 0x000000140b00720c */ /* 0x000fe20003f64070 */
[----:B------:R-:W-:Y:S01]  /*19f0*/  FMUL R28, R15, R28 ;  /* 0x0000001c0f1c7220 */ /* 0x000fe20000400000 */
[----:B------:R-:W-:Y:S01]  /*1a00*/  SEL R20, R19, RZ, !P4 ;  /* 0x000000ff13147207 */ /* 0x000fe20006000000 */
[----:B------:R-:W-:Y:S01]  /*1a10*/  FMUL R19, R15, R24 ;  /* 0x000000180f137220 */ /* 0x000fe20000400000 */
[----:B------:R-:W-:Y:S01]  /*1a20*/  LOP3.LUT R26, R41, 0x9, RZ, 0xfc, !PT ;  /* 0x00000009291a7812 */ /* 0x000fe200078efcff */
[----:B------:R-:W-:Y:S01]  /*1a30*/  FMUL R30, R30, R17 ;  /* 0x000000111e1e7220 */ /* 0x000fe20000400000 */
[----:B------:R-:W-:Y:S01]  /*1a40*/  SEL R24, R20, RZ, P2 ;  /* 0x000000ff14187207 */ /* 0x000fe20001000000 */
[----:B------:R-:W-:Y:S01]  /*1a50*/  FMUL R32, R32, R25 ;  /* 0x0000001920207220 */ /* 0x000fe20000400000 */
[----:B------:R-:W-:-:S02]  /*1a60*/  ISETP.GT.U32.AND P4, PT, R11, R26, PT ;  /* 0x0000001a0b00720c */ /* 0x000fc40003f84070 */
[----:B------:R-:W-:Y:S02]  /*1a70*/  ISETP.GT.U32.AND P2, PT, R10, R26, PT ;  /* 0x0000001a0a00720c */ /* 0x000fe40003f44070 */
[----:B------:R-:W-:Y:S02]  /*1a80*/  SEL R20, R28, RZ, !P5 ;  /* 0x000000ff1c147207 */ /* 0x000fe40006800000 */
[----:B------:R-:W-:Y:S01]  /*1a90*/  SEL R19, R19, RZ, !P6 ;  /* 0x000000ff13137207 */ /* 0x000fe20007000000 */
[----:B------:R-:W-:Y:S01]  /*1aa0*/  IMAD.SHL.U32 R25, R4, 0x20, RZ ;  /* 0x0000002004197824 */ /* 0x000fe200078e00ff */
[----:B------:R-:W-:Y:S01]  /*1ab0*/  LOP3.LUT R26, R41, 0x10, RZ, 0xfc, !PT ;  /* 0x00000010291a7812 */ /* 0x000fe200078efcff */
[----:B------:R-:W-:Y:S01]  /*1ac0*/  FMUL R17, R23, R30 ;  /* 0x0000001e17117220 */ /* 0x000fe20000400000 */
[----:B------:R-:W-:Y:S01]  /*1ad0*/  SEL R20, R20, RZ, P3 ;  /* 0x000000ff14147207 */ /* 0x000fe20001800000 */
[----:B------:R-:W-:Y:S01]  /*1ae0*/  FADD R28, -R40, R43 ;  /* 0x0000002b281c7221 */ /* 0x000fe20000000100 */
[----:B------:R-:W-:Y:S01]  /*1af0*/  SEL R19, R19, RZ, P4 ;  /* 0x000000ff13137207 */ /* 0x000fe20002000000 */
[----:B------:R-:W-:Y:S01]  /*1b00*/  FMUL R30, R31, R18 ;  /* 0x000000121f1e7220 */ /* 0x000fe20000400000 */
[----:B------:R-:W-:-:S02]  /*1b10*/  ISETP.GT.U32.AND P3, PT, R11, R26, PT ;  /* 0x0000001a0b00720c */ /* 0x000fc40003f64070 */
[----:B------:R-:W-:Y:S01]  /*1b20*/  ISETP.GT.U32.AND P4, PT, R10, R26, PT ;  /* 0x0000001a0a00720c */ /* 0x000fe20003f84070 */
[----:B------:R-:W-:Y:S01]  /*1b30*/  IMAD.SHL.U32 R26, R4, 0x10, RZ ;  /* 0x00000010041a7824 */ /* 0x000fe200078e00ff */
[----:B------:R-:W-:Y:S01]  /*1b40*/  LOP3.LUT R25, R25, 0xc00, RZ, 0xc0, !PT ;  /* 0x00000c0019197812 */ /* 0x000fe200078ec0ff */
[----:B------:R-:W-:Y:S01]  /*1b50*/  FMUL R28, R28, 1.4426950216293334961 ;  /* 0x3fb8aa3b1c1c7820 */ /* 0x000fe20000400000 */
[----:B------:R-:W-:Y:S02]  /*1b60*/  SEL R18, R17, RZ, !P5 ;  /* 0x000000ff11127207 */ /* 0x000fe40006800000 */
[----:B------:R-:W-:Y:S02]  /*1b70*/  ISETP.GT.U32.AND P5, PT, R11, R41, PT ;  /* 0x000000290b00720c */ /* 0x000fe40003fa4070 */
[----:B------:R-:W-:Y:S02]  /*1b80*/  LOP3.LUT R26, R25, 0x1c0, R26, 0xf8, !PT ;  /* 0x000001c0191a7812 */ /* 0x000fe400078ef81a */
[----:B------:R-:W-:-:S02]  /*1b90*/  SEL R25, R14, RZ, P5 ;  /* 0x000000ff0e197207 */ /* 0x000fc40002800000 */
[----:B------:R-:W-:Y:S02]  /*1ba0*/  SEL R18, R18, RZ, P5 ;  /* 0x000000ff12127207 */ /* 0x000fe40002800000 */
[----:B------:R-:W-:Y:S01]  /*1bb0*/  FSETP.GEU.AND P5, PT, R28, -126, PT ;  /* 0xc2fc00001c00780b */ /* 0x000fe20003fae000 */
[----:B------:R-:W-:Y:S01]  /*1bc0*/  FMUL R29, R23, R30 ;  /* 0x0000001e171d7220 */ /* 0x000fe20000400000 */
[----:B------:R-:W-:Y:S01]  /*1bd0*/  FMUL R32, R15, R32 ;  /* 0x000000200f207220 */ /* 0x000fe20000400000 */
[----:B------:R-:W-:-:S10]  /*1be0*/  FMUL R42, R33, R42 ;  /* 0x0000002a212a7220 */ /* 0x000fd40000400000 */
[----:B------:R-:W-:-:S04]  /*1bf0*/  @!P5 FMUL R28, R28, 0.5 ;  /* 0x3f0000001c1cd820 */ /* 0x000fc80000400000 */
[----:B------:R-:W1:Y:S01]  /*1c00*/  MUFU.EX2 R30, R28 ;  /* 0x0000001c001e7308 */ /* 0x000e620000000800 */
[----:B------:R-:W-:Y:S01]  /*1c10*/  IMAD.SHL.U32 R17, R4, 0x4, RZ ;  /* 0x0000000404117824 */ /* 0x000fe200078e00ff */
[----:B------:R-:W-:Y:S01]  /*1c20*/  SEL R29, R29, RZ, !P6 ;  /* 0x000000ff1d1d7207 */ /* 0x000fe20007000000 */
[----:B------:R-:W-:Y:S01]  /*1c30*/  FMUL R42, R15, R42 ;  /* 0x0000002a0f2a7220 */ /* 0x000fe20000400000 */
[----:B------:R-:W-:Y:S02]  /*1c40*/  SEL R32, R32, RZ, !P1 ;  /* 0x000000ff20207207 */ /* 0x000fe40004800000 */
[----:B------:R-:W-:Y:S01]  /*1c50*/  ISETP.GE.AND P6, PT, R21, R6, PT ;  /* 0x000000061500720c */ /* 0x000fe20003fc6270 */
[----:B------:R-:W-:Y:S01]  /*1c60*/  FMUL R34, R34, R7 ;  /* 0x0000000722227220 */ /* 0x000fe20000400000 */
[----:B------:R-:W-:Y:S02]  /*1c70*/  LOP3.LUT R21, R41, 0x11, RZ, 0xfc, !PT ;  /* 0x0000001129157812 */ /* 0x000fe400078efcff */
[----:B------:R-:W-:-:S02]  /*1c80*/  LOP3.LUT R31, R4, 0x80, RZ, 0xc0, !PT ;  /* 0x00000080041f7812 */ /* 0x000fc400078ec0ff */
[----:B------:R-:W-:Y:S02]  /*1c90*/  LOP3.LUT R14, R17, 0x1fc, RZ, 0xc0, !PT ;  /* 0x000001fc110e7812 */ /* 0x000fe400078ec0ff */
[----:B------:R-:W-:Y:S01]  /*1ca0*/  SEL R7, R32, RZ, P3 ;  /* 0x000000ff20077207 */ /* 0x000fe20001800000 */
[----:B------:R-:W-:Y:S01]  /*1cb0*/  FMUL R32, R35, R12 ;  /* 0x0000000c23207220 */ /* 0x000fe20000400000 */
[----:B------:R-:W-:Y:S01]  /*1cc0*/  ISETP.GT.U32.AND P3, PT, R11, R21, PT ;  /* 0x000000150b00720c */ /* 0x000fe20003f64070 */
[----:B------:R-:W-:Y:S01]  /*1cd0*/  FMUL R34, R23, R34 ;  /* 0x0000002217227220 */ /* 0x000fe20000400000 */
[----:B------:R-:W-:Y:S01]  /*1ce0*/  SEL R42, R42, RZ, !P6 ;  /* 0x000000ff2a2a7207 */ /* 0x000fe20007000000 */
[----:B------:R-:W-:Y:S01]  /*1cf0*/  IMAD R14, R31, 0x4, R14 ;  /* 0x000000041f0e7824 */ /* 0x000fe200078e020e */
[----:B------:R-:W-:Y:S01]  /*1d00*/  LOP3.LUT R31, R41, 0x19, RZ, 0xfc, !PT ;  /* 0x00000019291f7812 */ /* 0x000fe200078efcff */
[----:B------:R-:W-:Y:S01]  /*1d10*/  FMUL R32, R23, R32 ;  /* 0x0000002017207220 */ /* 0x000fe20000400000 */
[----:B------:R-:W-:Y:S01]  /*1d20*/  LOP3.LUT R33, R41, 0x18, RZ, 0xfc, !PT ;  /* 0x0000001829217812 */ /* 0x000fe200078efcff */
[----:B-1----:R-:W-:Y:S01]  /*1d30*/  @!P5 FMUL R30, R30, R30 ;  /* 0x0000001e1e1ed220 */ /* 0x002fe20000400000 */
[----:B------:R-:W-:Y:S01]  /*1d40*/  SEL R12, R42, RZ, P3 ;  /* 0x000000ff2a0c7207 */ /* 0x000fe20001800000 */
[----:B------:R-:W-:Y:S01]  /*1d50*/  FMUL R36, R36, R27 ;  /* 0x0000001b24247220 */ /* 0x000fe20000400000 */
[----:B------:R-:W-:Y:S01]  /*1d60*/  ISETP.GT.U32.AND P3, PT, R10, R21, PT ;  /* 0x000000150a00720c */ /* 0x000fe20003f64070 */
[----:B------:R-:W-:Y:S01]  /*1d70*/  FMUL R30, R37, R30 ;  /* 0x0000001e251e7220 */ /* 0x000fe20000400000 */
[----:B------:R-:W-:-:S02]  /*1d80*/  SEL R34, R34, RZ, !P1 ;  /* 0x000000ff22227207 */ /* 0x000fc40004800000 */
[----:B------:R-:W-:Y:S01]  /*1d90*/  SEL R21, R29, RZ, P2 ;  /* 0x000000ff1d157207 */ /* 0x000fe20001000000 */
[----:B------:R-:W-:Y:S01]  /*1da0*/  FMUL R36, R15, R36 ;  /* 0x000000240f247220 */ /* 0x000fe20000400000 */
[C---:B------:R-:W-:Y:S02]  /*1db0*/  ISETP.GT.U32.AND P2, PT, R11.reuse, R33, PT ;  /* 0x000000210b00720c */ /* 0x040fe40003f44070 */
[----:B------:R-:W-:Y:S02]  /*1dc0*/  ISETP.GT.U32.AND P1, PT, R11, R31, PT ;  /* 0x0000001f0b00720c */ /* 0x000fe40003f24070 */
[----:B------:R-:W-:Y:S02]  /*1dd0*/  SEL R11, R32, RZ, !P6 ;  /* 0x000000ff200b7207 */ /* 0x000fe40007000000 */
[----:B------:R-:W-:Y:S01]  /*1de0*/  ISETP.GE.AND P5, PT, R2, R6, PT ;  /* 0x000000060200720c */ /* 0x000fe20003fa6270 */
[----:B------:R-:W-:Y:S01]  /*1df0*/  FMUL R30, R15, R30 ;  /* 0x0000001e0f1e7220 */ /* 0x000fe20000400000 */
[----:B------:R-:W-:-:S02]  /*1e00*/  SEL R15, R11, RZ, P3 ;  /* 0x000000ff0b0f7207 */ /* 0x000fc40001800000 */
[----:B------:R-:W-:Y:S02]  /*1e10*/  SEL R28, R34, RZ, P4 ;  /* 0x000000ff221c7207 */ /* 0x000fe40002000000 */
[----:B------:R-:W-:Y:S02]  /*1e20*/  SEL R36, R36, RZ, !P5 ;  /* 0x000000ff24247207 */ /* 0x000fe40006800000 */
[----:B------:R-:W-:Y:S01]  /*1e30*/  ISETP.GE.AND P3, PT, R13, R6, PT ;  /* 0x000000060d00720c */ /* 0x000fe20003f66270 */
[----:B------:R-:W-:Y:S01]  /*1e40*/  FMUL R38, R38, R45 ;  /* 0x0000002d26267220 */ /* 0x000fe20000400000 */
[C---:B------:R-:W-:Y:S01]  /*1e50*/  ISETP.GT.U32.AND P4, PT, R10.reuse, R33, PT ;  /* 0x000000210a00720c */ /* 0x040fe20003f84070 */
[----:B------:R-:W-:Y:S01]  /*1e60*/  FMUL R22, R39, R22 ;  /* 0x0000001627167220 */ /* 0x000fe20000400000 */
[----:B------:R-:W-:Y:S02]  /*1e70*/  ISETP.GT.U32.AND P6, PT, R10, R31, PT ;  /* 0x0000001f0a00720c */ /* 0x000fe40003fc4070 */
[----:B------:R-:W-:-:S02]  /*1e80*/  LOP3.LUT R10, R26, 0x200, RZ, 0xfc, !PT ;  /* 0x000002001a0a7812 */ /* 0x000fc400078efcff */
[----:B------:R-:W-:Y:S02]  /*1e90*/  SEL R13, R36, RZ, P2 ;  /* 0x000000ff240d7207 */ /* 0x000fe40001000000 */
[----:B------:R-:W-:Y:S01]  /*1ea0*/  SEL R30, R30, RZ, !P3 ;  /* 0x000000ff1e1e7207 */ /* 0x000fe20005800000 */
[----:B------:R-:W-:Y:S01]  /*1eb0*/  FMUL R38, R23, R38 ;  /* 0x0000002617267220 */ /* 0x000fe20000400000 */
[----:B------:R-:W-:Y:S01]  /*1ec0*/  ISETP.GE.AND P2, PT, R5, R6, PT ;  /* 0x000000060500720c */ /* 0x000fe20003f46270 */
[----:B------:R-:W-:Y:S01]  /*1ed0*/  FMUL R5, R23, R22 ;  /* 0x0000001617057220 */ /* 0x000fe20000400000 */
[----:B------:R-:W-:Y:S02]  /*1ee0*/  LOP3.LUT R41, R41, R26, RZ, 0xfc, !PT ;  /* 0x0000001a29297212 */ /* 0x000fe400078efcff */
[----:B------:R-:W-:Y:S02]  /*1ef0*/  LEA.HI R10, R10, UR4, RZ, 0x1e ;  /* 0x000000040a0a7c11 */ /* 0x000fe4000f8ff0ff */
[----:B------:R-:W-:-:S02]  /*1f00*/  LEA.HI R26, R26, UR4, RZ, 0x1e ;  /* 0x000000041a1a7c11 */ /* 0x000fc4000f8ff0ff */
[----:B------:R-:W-:Y:S02]  /*1f10*/  SEL R30, R30, RZ, P1 ;  /* 0x000000ff1e1e7207 */ /* 0x000fe40000800000 */
[----:B------:R-:W-:Y:S01]  /*1f20*/  ISETP.GE.AND P1, PT, R9, R6, PT ;  /* 0x000000060900720c */ /* 0x000fe20003f26270 */
[C---:B------:R-:W-:Y:S01]  /*1f30*/  IMAD R2, R41.reuse, 0x4, R10 ;  /* 0x0000000429027824 */ /* 0x040fe200078e020a */
[----:B------:R-:W-:Y:S01]  /*1f40*/  SEL R38, R38, RZ, !P5 ;  /* 0x000000ff26267207 */ /* 0x000fe20006800000 */
[----:B------:R-:W-:Y:S01]  /*1f50*/  IMAD R26, R41, 0x4, R26 ;  /* 0x00000004291a7824 */ /* 0x000fe200078e021a */
[----:B------:R-:W-:Y:S02]  /*1f60*/  SEL R5, R5, RZ, !P3 ;  /* 0x000000ff05057207 */ /* 0x000fe40005800000 */
[----:B------:R-:W-:Y:S02]  /*1f70*/  SEL R11, R8, RZ, !P2 ;  /* 0x000000ff080b7207 */ /* 0x000fe40005000000 */
[----:B------:R-:W-:-:S02]  /*1f80*/  SEL R10, R25, RZ, !P2 ;  /* 0x000000ff190a7207 */ /* 0x000fc40005000000 */
[----:B------:R-:W-:Y:S02]  /*1f90*/  SEL R9, R24, RZ, !P1 ;  /* 0x000000ff18097207 */ /* 0x000fe40004800000 */
[----:B------:R-:W-:Y:S02]  /*1fa0*/  SEL R8, R16, RZ, !P1 ;  /* 0x000000ff10087207 */ /* 0x000fe40004800000 */
[----:B------:R-:W-:Y:S02]  /*1fb0*/  SEL R22, R20, RZ, !P2 ;  /* 0x000000ff14167207 */ /* 0x000fe40005000000 */
[----:B------:R-:W-:Y:S02]  /*1fc0*/  SEL R23, R19, RZ, !P2 ;  /* 0x000000ff13177207 */ /* 0x000fe40005000000 */
[----:B------:R-:W-:Y:S02]  /*1fd0*/  SEL R18, R18, RZ, !P1 ;  /* 0x000000ff12127207 */ /* 0x000fe40004800000 */
[----:B------:R-:W-:-:S02]  /*1fe0*/  SEL R19, R21, RZ, !P1 ;  /* 0x000000ff15137207 */ /* 0x000fc40004800000 */
[----:B------:R-:W-:Y:S02]  /*1ff0*/  SEL R38, R38, RZ, P4 ;  /* 0x000000ff26267207 */ /* 0x000fe40002000000 */
[----:B------:R-:W-:Y:S01]  /*2000*/  SEL R5, R5, RZ, P6 ;  /* 0x000000ff05057207 */ /* 0x000fe20003000000 */
[----:B------:R1:W-:Y:S01]  /*2010*/  STS.64 [R26], R10 ;  /* 0x0000000a1a007388 */ /* 0x0003e20000000a00 */
[----:B------:R-:W-:Y:S02]  /*2020*/  SEL R21, R12, RZ, !P2 ;  /* 0x000000ff0c157207 */ /* 0x000fe40005000000 */
[----:B------:R-:W-:Y:S01]  /*2030*/  SEL R20, R7, RZ, !P2 ;  /* 0x000000ff07147207 */ /* 0x000fe20005000000 */
[----:B------:R2:W-:Y:S01]  /*2040*/  STS.64 [R2+0x800], R8 ;  /* 0x0008000802007388 */ /* 0x0005e20000000a00 */
[----:B------:R-:W-:Y:S02]  /*2050*/  SEL R29, R15, RZ, !P1 ;  /* 0x000000ff0f1d7207 */ /* 0x000fe40004800000 */
[----:B------:R-:W-:Y:S01]  /*2060*/  SEL R28, R28, RZ, !P1 ;  /* 0x000000ff1c1c7207 */ /* 0x000fe20004800000 */
[----:B------:R-:W-:Y:S01]  /*2070*/  STS.64 [R26+0x20], R22 ;  /* 0x000020161a007388 */ /* 0x000fe20000000a00 */
[----:B------:R-:W-:-:S02]  /*2080*/  SEL R38, R38, RZ, !P1 ;  /* 0x000000ff26267207 */ /* 0x000fc40004800000 */
[----:B------:R-:W-:Y:S02]  /*2090*/  SEL R39, R5, RZ, !P1 ;  /* 0x000000ff05277207 */ /* 0x000fe40004800000 */
[----:B-1----:R-:W-:Y:S02]  /*20a0*/  SEL R10, R13, RZ, !P2 ;  /* 0x000000ff0d0a7207 */ /* 0x002fe40005000000 */
[----:B------:R-:W-:Y:S01]  /*20b0*/  SEL R11, R30, RZ, !P2 ;  /* 0x000000ff1e0b7207 */ /* 0x000fe20005000000 */
[----:B------:R-:W-:Y:S04]  /*20c0*/  STS.64 [R2+0x820], R18 ;  /* 0x0008201202007388 */ /* 0x000fe80000000a00 */
[----:B------:R-:W-:Y:S04]  /*20d0*/  STS.64 [R26+0x40], R20 ;  /* 0x000040141a007388 */ /* 0x000fe80000000a00 */
[----:B------:R-:W-:Y:S01]  /*20e0*/  STS.64 [R2+0x840], R28 ;  /* 0x0008401c02007388 */ /* 0x000fe20000000a00 */
[----:B--2---:R-:W-:-:S03]  /*20f0*/  VIADD R8, R14, 0x400 ;  /* 0x000004000e087836 */ /* 0x004fc60000000000 */
[----:B------:R1:W-:Y:S01]  /*2100*/  STS.64 [R26+0x60], R10 ;  /* 0x0000600a1a007388 */ /* 0x0003e20000000a00 */
[----:B------:R-:W-:-:S03]  /*2110*/  VIADD R9, R14, 0x800 ;  /* 0x000008000e097836 */ /* 0x000fc60000000000 */
[----:B------:R-:W-:Y:S01]  /*2120*/  STS.64 [R2+0x860], R38 ;  /* 0x0008602602007388 */ /* 0x000fe20000000a00 */
[----:B------:R-:W-:Y:S02]  /*2130*/  SHF.R.U32.HI R7, RZ, 0x2, R14 ;  /* 0x00000002ff077819 */ /* 0x000fe4000001160e */
[----:B------:R-:W-:Y:S02]  /*2140*/  SHF.R.U32.HI R8, RZ, 0x2, R8 ;  /* 0x00000002ff087819 */ /* 0x000fe40000011608 */
[----:B------:R-:W-:Y:S02]  /*2150*/  SHF.R.U32.HI R9, RZ, 0x2, R9 ;  /* 0x00000002ff097819 */ /* 0x000fe40000011609 */
[----:B------:R-:W-:Y:S02]  /*2160*/  LOP3.LUT R7, R7, 0xf0, RZ, 0xc0, !PT ;  /* 0x000000f007077812 */ /* 0x000fe400078ec0ff */
[----:B------:R-:W-:Y:S02]  /*2170*/  LOP3.LUT R8, R8, 0x1f0, RZ, 0xc0, !PT ;  /* 0x000001f008087812 */ /* 0x000fe400078ec0ff */
[----:B------:R-:W-:Y:S01]  /*2180*/  LOP3.LUT R12, R9, 0x2f0, RZ, 0xc0, !PT ;  /* 0x000002f0090c7812 */ /* 0x000fe200078ec0ff */
[----:B------:R-:W-:-:S02]  /*2190*/  VIADD R7, R7, UR4 ;  /* 0x0000000407077c36 */ /* 0x000fc40008000000 */
[----:B------:R-:W-:Y:S02]  /*21a0*/  VIADD R9, R8, UR4 ;  /* 0x0000000408097c36 */ /* 0x000fe40008000000 */
[----:B-1----:R-:W-:Y:S02]  /*21b0*/  VIADD R11, R12, UR4 ;  /* 0x000000040c0b7c36 */ /* 0x002fe40008000000 */
[C---:B------:R-:W-:Y:S01]  /*21c0*/  IMAD R8, R14.reuse, 0x4, R7 ;  /* 0x000000040e087824 */ /* 0x040fe200078e0207 */
[----:B------:R-:W1:Y:S01]  /*21d0*/  LDC.64 R12, c[0x0][0x228] ;  /* 0x00008a00ff0c7b82 */ /* 0x000e620000000a00 */
[----:B------:R-:W-:-:S07]  /*21e0*/  IMAD R20, R14, 0x4, R9 ;  /* 0x000000040e147824 */ /* 0x000fce00078e0209 */
[----:B------:R-:W-:Y:S01]  /*21f0*/  BAR.SYNC.DEFER_BLOCKING 0x0 ;  /* 0x0000000000007b1d */ /* 0x000fe20000010000 */
[----:B------:R-:W-:Y:S01]  /*2200*/  IMAD R24, R14, 0x4, R11 ;  /* 0x000000040e187824 */ /* 0x000fe200078e020b */
[----:B------:R-:W-:Y:S01]  /*2210*/  SHF.R.U32.HI R15, RZ, 0x4, R4 ;  /* 0x00000004ff0f7819 */ /* 0x000fe20000011604 */
[----:B------:R-:W-:-:S03]  /*2220*/  IMAD.SHL.U32 R7, R3, 0x40, RZ ;  /* 0x0000004003077824 */ /* 0x000fc600078e00ff */
[----:B------:R-:W-:Y:S01]  /*2230*/  SGXT.U32 R15, R15, 0x4 ;  /* 0x000000040f0f781a */ /* 0x000fe20000000000 */
[----:B------:R-:W2:Y:S04]  /*2240*/  LDS.128 R8, [R8] ;  /* 0x0000000008087984 */ /* 0x000ea80000000c00 */
[----:B------:R-:W3:Y:S04]  /*2250*/  LDS.128 R20, [R20+0x1000] ;  /* 0x0010000014147984 */ /* 0x000ee80000000c00 */
[----:B------:R-:W4:Y:S01]  /*2260*/  LDS.128 R24, [R24+0x2000] ;  /* 0x0020000018187984 */ /* 0x000f220000000c00 */
[----:B------:R-:W-:Y:S01]  /*2270*/  LOP3.LUT R15, R15, R0, RZ, 0xfc, !PT ;  /* 0x000000000f0f7212 */ /* 0x000fe200078efcff */
[----:B-1----:R-:W-:Y:S01]  /*2280*/  IMAD.WIDE R12, R7, 0x4, R12 ;  /* 0x00000004070c7825 */ /* 0x002fe200078e020c */
[----:B------:R-:W-:-:S02]  /*2290*/  SHF.R.U32.HI R5, RZ, 0x4, R4 ;  /* 0x00000004ff057819 */ /* 0x000fc40000011604 */
[----:B------:R-:W-:Y:S02]  /*22a0*/  LOP3.LUT R29, R17, 0x3c, RZ, 0xc0, !PT ;  /* 0x0000003c111d7812 */ /* 0x000fe400078ec0ff */
[C---:B------:R-:W-:Y:S02]  /*22b0*/  LOP3.LUT R17, R15.reuse, 0x10, RZ, 0xfc, !PT ;  /* 0x000000100f117812 */ /* 0x040fe400078efcff */
[----:B------:R-:W-:Y:S02]  /*22c0*/  LOP3.LUT R19, R15, 0x20, RZ, 0xfc, !PT ;  /* 0x000000200f137812 */ /* 0x000fe400078efcff */
[----:B------:R-:W-:Y:S01]  /*22d0*/  LOP3.LUT R3, R5, 0x30, R0, 0xfe, !PT ;  /* 0x0000003005037812 */ /* 0x000fe200078efe00 */
[----:B------:R-:W-:Y:S01]  /*22e0*/  VIADD R0, R14, 0xc00 ;  /* 0x00000c000e007836 */ /* 0x000fe20000000000 */
[CC--:B------:R-:W-:Y:S01]  /*22f0*/  ISETP.LT.AND P1, PT, R15.reuse, R6.reuse, P0 ;  /* 0x000000060f00720c */ /* 0x0c0fe20000721270 */
[----:B------:R-:W-:Y:S01]  /*2300*/  IMAD.WIDE R4, R15, 0x2000, R12 ;  /* 0x000020000f047825 */ /* 0x000fe200078e020c */
[----:B------:R-:W-:-:S02]  /*2310*/  ISETP.LT.AND P2, PT, R17, R6, P0 ;  /* 0x000000061100720c */ /* 0x000fc40000741270 */
[-C--:B------:R-:W-:Y:S01]  /*2320*/  ISETP.LT.AND P3, PT, R19, R6.reuse, P0 ;  /* 0x000000061300720c */ /* 0x080fe20000761270 */
[----:B------:R-:W-:Y:S01]  /*2330*/  IMAD.WIDE R16, R17, 0x2000, R12 ;  /* 0x0000200011107825 */ /* 0x000fe200078e020c */
[----:B------:R-:W-:Y:S02]  /*2340*/  ISETP.LT.AND P0, PT, R3, R6, P0 ;  /* 0x000000060300720c */ /* 0x000fe40000701270 */
[----:B------:R-:W-:Y:S01]  /*2350*/  SHF.R.U32.HI R0, RZ, 0x2, R0 ;  /* 0x00000002ff007819 */ /* 0x000fe20000011600 */
[----:B------:R-:W-:-:S03]  /*2360*/  IMAD.WIDE R18, R19, 0x2000, R12 ;  /* 0x0000200013127825 */ /* 0x000fc600078e020c */
[----:B------:R-:W-:Y:S01]  /*2370*/  LOP3.LUT R0, R0, 0x3f0, RZ, 0xc0, !PT ;  /* 0x000003f000007812 */ /* 0x000fe200078ec0ff */
[----:B------:R-:W-:-:S04]  /*2380*/  IMAD.WIDE.U32 R4, R29, 0x4, R4 ;  /* 0x000000041d047825 */ /* 0x000fc800078e0004 */
[----:B------:R-:W-:-:S04]  /*2390*/  IMAD.WIDE.U32 R16, R29, 0x4, R16 ;  /* 0x000000041d107825 */ /* 0x000fc800078e0010 */
[----:B------:R-:W-:Y:S01]  /*23a0*/  IMAD.WIDE.U32 R18, R29, 0x4, R18 ;  /* 0x000000041d127825 */ /* 0x000fe200078e0012 */
[----:B--2---:R1:W-:Y:S03]  /*23b0*/  @P1 STG.E.128 desc[UR12][R4.64], R8 ;  /* 0x0000000804001986 */ /* 0x0043e6000c101d0c */
[----:B------:R-:W-:Y:S01]  /*23c0*/  VIADD R7, R0, UR4 ;  /* 0x0000000400077c36 */ /* 0x000fe20008000000 */
[----:B---3--:R1:W-:Y:S04]  /*23d0*/  @P2 STG.E.128 desc[UR12][R16.64], R20 ;  /* 0x0000001410002986 */ /* 0x0083e8000c101d0c */
[----:B----4-:R1:W-:Y:S01]  /*23e0*/  @P3 STG.E.128 desc[UR12][R18.64], R24 ;  /* 0x0000001812003986 */ /* 0x0103e2000c101d0c */
[----:B------:R-:W-:Y:S01]  /*23f0*/  IMAD R7, R14, 0x4, R7 ;  /* 0x000000040e077824 */ /* 0x000fe200078e0207 */
[----:B------:R-:W-:Y:S06]  /*2400*/  @!P0 EXIT ;  /* 0x000000000000894d */ /* 0x000fec0003800000 */
[----:B-1----:R-:W1:Y:S01]  /*2410*/  LDS.128 R4, [R7+0x3000] ;  /* 0x0030000007047984 */ /* 0x002e620000000c00 */
[----:B------:R-:W-:-:S04]  /*2420*/  IMAD.WIDE R12, R3, 0x2000, R12 ;  /* 0x00002000030c7825 */ /* 0x000fc800078e020c */
[----:B------:R-:W-:-:S05]  /*2430*/  IMAD.WIDE.U32 R12, R29, 0x4, R12 ;  /* 0x000000041d0c7825 */ /* 0x000fca00078e000c */
[----:B-1----:R-:W-:Y:S01]  /*2440*/  STG.E.128 desc[UR12][R12.64], R4 ;  /* 0x000000040c007986 */ /* 0x002fe2000c101d0c */
[----:B------:R-:W-:Y:S05]  /*2450*/  EXIT ;  /* 0x000000000000794d */ /* 0x000fea0003800000 */
.L_x_0:
[----:B------:R-:W-:-:S00]  /*2460*/  BRA `(.L_x_0) ;  /* 0xfffffffc00fc7947 */ /* 0x000fc0000383ffff */
[----:B------:R-:W-:-:S00]  /*2470*/  NOP ;  /* 0x0000000000007918 */ /* 0x000fc00000000000 */
        /* <DEDUP_REMOVED lines=8> */
.L_x_1:


//--------------------- .nv.shared.chunk_scaled_dot_kkt_fwd_kernel --------------------------
	.section	.nv.shared.chunk_scaled_dot_kkt_fwd_kernel,"aw",@nobits
	.sectionflags	@""
	.align	16
	.zero		1024


//--------------------- .nv.shared.reserved.0     --------------------------
	.section	.nv.shared.reserved.0,"aw",@nobits
	.weak		__nv_reservedSMEM_offset_0_alias
	.size		__nv_reservedSMEM_offset_0_alias, 0, 0
	.other		__nv_reservedSMEM_offset_0_alias,@"STO_CUDA_RESERVED_SHARED STV_DEFAULT"
__nv_reservedSMEM_offset_0_alias:
	.zero		0


//--------------------- .nv.constant0.chunk_scaled_dot_kkt_fwd_kernel --------------------------
	.section	.nv.constant0.chunk_scaled_dot_kkt_fwd_kernel,"a",@progbits
	.sectionflags	@""
	.align	4
.nv.constant0.chunk_scaled_dot_kkt_fwd_kernel:
	.zero		576


//--------------------- SYMBOLS --------------------------

	.type		.nv.reservedSmem.offset0,@object
	.size		.nv.reservedSmem.offset0,0x4
